	.target	sm_90a

	.elftype	@"ET_EXEC"


//--------------------- .note.nv.tkinfo           --------------------------
	.section	.note.nv.tkinfo,"",@"SHT_NOTE"
	.sectionflags	@"SHF_NOTE_NV_TKINFO"
	.tkinfo
        /*0018*/ 	.word	0x00000002
        /*0030*/ 	.string	""
        /*0030*/ 	.string	"ptxas"
        /*0030*/ 	.string	"Cuda compilation tools, release 13.0, V13.0.88"
        /*0030*/ 	.string	"Build cuda_13.0.r13.0/compiler.36424714_0"
        /*0030*/ 	.string	"-arch sm_90a -m 64 "



//--------------------- .note.nv.cuinfo           --------------------------
	.section	.note.nv.cuinfo,"",@"SHT_NOTE"
	.sectionflags	@"SHF_NOTE_NV_CUINFO"
        /*0018*/ 	.short	0x0002
        /*001a*/ 	.short	0x005a
        /*001c*/ 	.short	0x0082
	.zero		2


//--------------------- .nv.info                  --------------------------
	.section	.nv.info,"",@"SHT_CUDA_INFO"
	.align	4


	//----- nvinfo : EIATTR_REGCOUNT
	.align		4
        /*0000*/ 	.byte	0x04, 0x2f
        /*0002*/ 	.short	(.L_12 - .L_11)
	.align		4
.L_11:
        /*0004*/ 	.word	index@(_ZN7cutlass13device_kernelINS_4gemm6kernel13GemmUniversalIN4cute5tupleIJiiiiEEENS1_10collective13CollectiveMmaINS1_37MainloopSm90TmaGmmaWarpSpecializedFP8ILi56ENS5_IJNS4_1CILi1EEESB_SB_EEENS1_32KernelTmaWarpSpecializedPingpongEEENS5_IJNSA_ILi64EEESF_NSA_ILi32EEEEEENS_12float_e4m3_tENS5_IJlSB_lEEESI_SJ_NS4_8TiledMMAINS4_8MMA_AtomIJNS4_4SM904GMMA30MMA_64x64x32_F32E4M3E4M3_SS_TNILNSN_7ScaleInE1ELSP_1EEEEEENS4_6LayoutISC_NS5_IJNSA_ILi0EEEST_ST_EEEEENS5_IJNS4_10UnderscoreESW_SW_EEEEENS4_13SM90_TMA_LOADENS4_14ComposedLayoutINS4_7SwizzleILi1ELi4ELi3EEENS4_18smem_ptr_flag_bitsILi8EEENSS_INS5_IJNSA_ILi8EEESG_EEENS5_IJSG_SB_EEEEEEEvNS4_8identityESZ_S19_vS1A_EENS_8epilogue10collective6detail29Sm90TmaWarpSpecializedAdapterINS1D_15DefaultEpilogueISI_SJ_SJ_NS1C_6thread17LinearCombinationISI_Li1EffLNS1H_9ScaleType4KindE0ELNS_15FloatRoundStyleE2ESI_EENS1_15EpilogueDefaultEEEEEvvEEEEvNT_6ParamsE)
        /*0008*/ 	.word	0x000000a8


	//----- nvinfo : EIATTR_FRAME_SIZE
	.align		4
.L_12:
        /*000c*/ 	.byte	0x04, 0x11
        /*000e*/ 	.short	(.L_14 - .L_13)
	.align		4
.L_13:
        /*0010*/ 	.word	index@(_ZN7cutlass13device_kernelINS_4gemm6kernel13GemmUniversalIN4cute5tupleIJiiiiEEENS1_10collective13CollectiveMmaINS1_37MainloopSm90TmaGmmaWarpSpecializedFP8ILi56ENS5_IJNS4_1CILi1EEESB_SB_EEENS1_32KernelTmaWarpSpecializedPingpongEEENS5_IJNSA_ILi64EEESF_NSA_ILi32EEEEEENS_12float_e4m3_tENS5_IJlSB_lEEESI_SJ_NS4_8TiledMMAINS4_8MMA_AtomIJNS4_4SM904GMMA30MMA_64x64x32_F32E4M3E4M3_SS_TNILNSN_7ScaleInE1ELSP_1EEEEEENS4_6LayoutISC_NS5_IJNSA_ILi0EEEST_ST_EEEEENS5_IJNS4_10UnderscoreESW_SW_EEEEENS4_13SM90_TMA_LOADENS4_14ComposedLayoutINS4_7SwizzleILi1ELi4ELi3EEENS4_18smem_ptr_flag_bitsILi8EEENSS_INS5_IJNSA_ILi8EEESG_EEENS5_IJSG_SB_EEEEEEEvNS4_8identityESZ_S19_vS1A_EENS_8epilogue10collective6detail29Sm90TmaWarpSpecializedAdapterINS1D_15DefaultEpilogueISI_SJ_SJ_NS1C_6thread17LinearCombinationISI_Li1EffLNS1H_9ScaleType4KindE0ELNS_15FloatRoundStyleE2ESI_EENS1_15EpilogueDefaultEEEEEvvEEEEvNT_6ParamsE)
        /*0014*/ 	.word	0x00000000


	//----- nvinfo : EIATTR_MIN_STACK_SIZE
	.align		4
.L_14:
        /*0018*/ 	.byte	0x04, 0x12
        /*001a*/ 	.short	(.L_16 - .L_15)
	.align		4
.L_15:
        /*001c*/ 	.word	index@(_ZN7cutlass13device_kernelINS_4gemm6kernel13GemmUniversalIN4cute5tupleIJiiiiEEENS1_10collective13CollectiveMmaINS1_37MainloopSm90TmaGmmaWarpSpecializedFP8ILi56ENS5_IJNS4_1CILi1EEESB_SB_EEENS1_32KernelTmaWarpSpecializedPingpongEEENS5_IJNSA_ILi64EEESF_NSA_ILi32EEEEEENS_12float_e4m3_tENS5_IJlSB_lEEESI_SJ_NS4_8TiledMMAINS4_8MMA_AtomIJNS4_4SM904GMMA30MMA_64x64x32_F32E4M3E4M3_SS_TNILNSN_7ScaleInE1ELSP_1EEEEEENS4_6LayoutISC_NS5_IJNSA_ILi0EEEST_ST_EEEEENS5_IJNS4_10UnderscoreESW_SW_EEEEENS4_13SM90_TMA_LOADENS4_14ComposedLayoutINS4_7SwizzleILi1ELi4ELi3EEENS4_18smem_ptr_flag_bitsILi8EEENSS_INS5_IJNSA_ILi8EEESG_EEENS5_IJSG_SB_EEEEEEEvNS4_8identityESZ_S19_vS1A_EENS_8epilogue10collective6detail29Sm90TmaWarpSpecializedAdapterINS1D_15DefaultEpilogueISI_SJ_SJ_NS1C_6thread17LinearCombinationISI_Li1EffLNS1H_9ScaleType4KindE0ELNS_15FloatRoundStyleE2ESI_EENS1_15EpilogueDefaultEEEEEvvEEEEvNT_6ParamsE)
        /*0020*/ 	.word	0x00000000
.L_16:


//--------------------- .nv.compat                --------------------------
	.section	.nv.compat,"",@"SHT_CUDA_COMPAT_INFO"
	.align	4
        /*0000*/ 	.byte	0x02, 0x09, 0x01, 0x00, 0x02, 0x02, 0x04, 0x00, 0x02, 0x05, 0x05, 0x00, 0x03, 0x07, 0x01, 0x01
        /*0010*/ 	.byte	0x02, 0x03, 0x01, 0x00, 0x02, 0x06, 0x01, 0x00, 0x04, 0x0b, 0x08, 0x00, 0x00, 0x00, 0x00, 0x00
        /*0020*/ 	.byte	0x00, 0x00, 0x00, 0x00


//--------------------- .nv.info._ZN7cutlass13device_kernelINS_4gemm6kernel13GemmUniversalIN4cute5tupleIJiiiiEEENS1_10collective13CollectiveMmaINS1_37MainloopSm90TmaGmmaWarpSpecializedFP8ILi56ENS5_IJNS4_1CILi1EEESB_SB_EEENS1_32KernelTmaWarpSpecializedPingpongEEENS5_IJNSA_ILi64EEESF_NSA_ILi32EEEEEENS_12float_e4m3_tENS5_IJlSB_lEEESI_SJ_NS4_8TiledMMAINS4_8MMA_AtomIJNS4_4SM904GMMA30MMA_64x64x32_F32E4M3E4M3_SS_TNILNSN_7ScaleInE1ELSP_1EEEEEENS4_6LayoutISC_NS5_IJNSA_ILi0EEEST_ST_EEEEENS5_IJNS4_10UnderscoreESW_SW_EEEEENS4_13SM90_TMA_LOADENS4_14ComposedLayoutINS4_7SwizzleILi1ELi4ELi3EEENS4_18smem_ptr_flag_bitsILi8EEENSS_INS5_IJNSA_ILi8EEESG_EEENS5_IJSG_SB_EEEEEEEvNS4_8identityESZ_S19_vS1A_EENS_8epilogue10collective6detail29Sm90TmaWarpSpecializedAdapterINS1D_15DefaultEpilogueISI_SJ_SJ_NS1C_6thread17LinearCombinationISI_Li1EffLNS1H_9ScaleType4KindE0ELNS_15FloatRoundStyleE2ESI_EENS1_15EpilogueDefaultEEEEEvvEEEEvNT_6ParamsE --------------------------
	.section	.nv.info._ZN7cutlass13device_kernelINS_4gemm6kernel13GemmUniversalIN4cute5tupleIJiiiiEEENS1_10collective13CollectiveMmaINS1_37MainloopSm90TmaGmmaWarpSpecializedFP8ILi56ENS5_IJNS4_1CILi1EEESB_SB_EEENS1_32KernelTmaWarpSpecializedPingpongEEENS5_IJNSA_ILi64EEESF_NSA_ILi32EEEEEENS_12float_e4m3_tENS5_IJlSB_lEEESI_SJ_NS4_8TiledMMAINS4_8MMA_AtomIJNS4_4SM904GMMA30MMA_64x64x32_F32E4M3E4M3_SS_TNILNSN_7ScaleInE1ELSP_1EEEEEENS4_6LayoutISC_NS5_IJNSA_ILi0EEEST_ST_EEEEENS5_IJNS4_10UnderscoreESW_SW_EEEEENS4_13SM90_TMA_LOADENS4_14ComposedLayoutINS4_7SwizzleILi1ELi4ELi3EEENS4_18smem_ptr_flag_bitsILi8EEENSS_INS5_IJNSA_ILi8EEESG_EEENS5_IJSG_SB_EEEEEEEvNS4_8identityESZ_S19_vS1A_EENS_8epilogue10collective6detail29Sm90TmaWarpSpecializedAdapterINS1D_15DefaultEpilogueISI_SJ_SJ_NS1C_6thread17LinearCombinationISI_Li1EffLNS1H_9ScaleType4KindE0ELNS_15FloatRoundStyleE2ESI_EENS1_15EpilogueDefaultEEEEEvvEEEEvNT_6ParamsE,"",@"SHT_CUDA_INFO"
	.sectionflags	@""
	.align	4


	//----- nvinfo : EIATTR_CUDA_API_VERSION
	.align		4
        /*0000*/ 	.byte	0x04, 0x37
        /*0002*/ 	.short	(.L_18 - .L_17)
.L_17:
        /*0004*/ 	.word	0x00000082


	//----- nvinfo : EIATTR_KPARAM_INFO
	.align		4
.L_18:
        /*0008*/ 	.byte	0x04, 0x17
        /*000a*/ 	.short	(.L_20 - .L_19)
.L_19:
        /*000c*/ 	.word	0x00000000
        /*0010*/ 	.short	0x0000
        /*0012*/ 	.short	0x0070
        /*0014*/ 	.byte	0x00, 0xf0, 0x01, 0x10


	//----- nvinfo : EIATTR_SPARSE_MMA_MASK
	.align		4
.L_20:
        /*0018*/ 	.byte	0x03, 0x50
        /*001a*/ 	.short	0x0000


	//----- nvinfo : EIATTR_MAXREG_COUNT
	.align		4
        /*001c*/ 	.byte	0x03, 0x1b
        /*001e*/ 	.short	0x00a8


	//----- nvinfo : EIATTR_NUM_BARRIERS
	.align		4
        /*0020*/ 	.byte	0x02, 0x4c
        /*0022*/ 	.byte	0x01
	.zero		1


	//----- nvinfo : EIATTR_MERCURY_ISA_VERSION
	.align		4
        /*0024*/ 	.byte	0x03, 0x5f
        /*0026*/ 	.short	0x0101


	//----- nvinfo : EIATTR_INT_WARP_WIDE_INSTR_OFFSETS
	.align		4
        /*0028*/ 	.byte	0x04, 0x31
        /*002a*/ 	.short	(.L_22 - .L_21)


	//   ....[0]....
.L_21:
        /*002c*/ 	.word	0x00000ad0


	//   ....[1]....
        /*0030*/ 	.word	0x00000af0


	//   ....[2]....
        /*0034*/ 	.word	0x00000b70


	//   ....[3]....
        /*0038*/ 	.word	0x00000b80


	//   ....[4]....
        /*003c*/ 	.word	0x00000b90


	//   ....[5]....
        /*0040*/ 	.word	0x00000bb0


	//   ....[6]....
        /*0044*/ 	.word	0x00000c00


	//   ....[7]....
        /*0048*/ 	.word	0x00000c20


	//----- nvinfo : EIATTR_COOP_GROUP_MASK_REGIDS
	.align		4
.L_22:
        /*004c*/ 	.byte	0x04, 0x29
        /*004e*/ 	.short	(.L_24 - .L_23)


	//   ....[0]....
.L_23:
        /*0050*/ 	.word	0xffffffff


	//   ....[1]....
        /*0054*/ 	.word	0xffffffff


	//   ....[2]....
        /*0058*/ 	.word	0xffffffff


	//   ....[3]....
        /*005c*/ 	.word	0xffffffff


	//   ....[4]....
        /*0060*/ 	.word	0xffffffff


	//   ....[5]....
        /*0064*/ 	.word	0xffffffff


	//----- nvinfo : EIATTR_COOP_GROUP_INSTR_OFFSETS
	.align		4
.L_24:
        /*0068*/ 	.byte	0x04, 0x28
        /*006a*/ 	.short	(.L_26 - .L_25)


	//   ....[0]....
.L_25:
        /*006c*/ 	.word	0x00000060


	//   ....[1]....
        /*0070*/ 	.word	0x00000070


	//   ....[2]....
        /*0074*/ 	.word	0x00000130


	//   ....[3]....
        /*0078*/ 	.word	0x00000970


	//   ....[4]....
        /*007c*/ 	.word	0x000009b0


	//   ....[5]....
        /*0080*/ 	.word	0x000009f0


	//----- nvinfo : EIATTR_REG_RECONFIG
	.align		4
.L_26:
        /*0084*/ 	.byte	0x01, 0x54
	.zero		2


	//----- nvinfo : EIATTR_MBARRIER_INSTR_OFFSETS
	.align		4
        /*0088*/ 	.byte	0x04, 0x39
        /*008a*/ 	.short	(.L_28 - .L_27)


	//   ....[0]....
.L_27:
        /*008c*/ 	.word	0x00000250
        /*0090*/ 	.word	0x000000ff
        /*0094*/ 	.word	0x00000000
        /*0098*/ 	.short	0x0100
        /*009a*/ 	.byte	0x08
	.zero		1


	//   ....[1]....
        /*009c*/ 	.word	0x00000260
        /*00a0*/ 	.word	0x000000ff
        /*00a4*/ 	.word	0x000001c0
        /*00a8*/ 	.short	0x0100
        /*00aa*/ 	.byte	0x08
	.zero		1


	//   ....[2]....
        /*00ac*/ 	.word	0x00000270
        /*00b0*/ 	.word	0x000000ff
        /*00b4*/ 	.word	0x00000008
        /*00b8*/ 	.short	0x0100
        /*00ba*/ 	.byte	0x08
	.zero		1


	//   ....[3]....
        /*00bc*/ 	.word	0x00000280
        /*00c0*/ 	.word	0x000000ff
        /*00c4*/ 	.word	0x000001c8
        /*00c8*/ 	.short	0x0100
        /*00ca*/ 	.byte	0x08
	.zero		1


	//   ....[4]....
        /*00cc*/ 	.word	0x00000290
        /*00d0*/ 	.word	0x000000ff
        /*00d4*/ 	.word	0x00000010
        /*00d8*/ 	.short	0x0100
        /*00da*/ 	.byte	0x08
	.zero		1


	//   ....[5]....
        /*00dc*/ 	.word	0x000002a0
        /*00e0*/ 	.word	0x000000ff
        /*00e4*/ 	.word	0x000001d0
        /*00e8*/ 	.short	0x0100
        /*00ea*/ 	.byte	0x08
	.zero		1


	//   ....[6]....
        /*00ec*/ 	.word	0x000002b0
        /*00f0*/ 	.word	0x000000ff
        /*00f4*/ 	.word	0x00000018
        /*00f8*/ 	.short	0x0100
        /*00fa*/ 	.byte	0x08
	.zero		1


	//   ....[7]....
        /*00fc*/ 	.word	0x000002c0
        /*0100*/ 	.word	0x000000ff
        /*0104*/ 	.word	0x000001d8
        /*0108*/ 	.short	0x0100
        /*010a*/ 	.byte	0x08
	.zero		1


	//   ....[8]....
        /*010c*/ 	.word	0x000002d0
        /*0110*/ 	.word	0x000000ff
        /*0114*/ 	.word	0x00000020
        /*0118*/ 	.short	0x0100
        /*011a*/ 	.byte	0x08
	.zero		1


	//   ....[9]....
        /*011c*/ 	.word	0x000002e0
        /*0120*/ 	.word	0x000000ff
        /*0124*/ 	.word	0x000001e0
        /*0128*/ 	.short	0x0100
        /*012a*/ 	.byte	0x08
	.zero		1


	//   ....[10]....
        /*012c*/ 	.word	0x000002f0
        /*0130*/ 	.word	0x000000ff
        /*0134*/ 	.word	0x00000028
        /*0138*/ 	.short	0x0100
        /*013a*/ 	.byte	0x08
	.zero		1


	//   ....[11]....
        /*013c*/ 	.word	0x00000300
        /*0140*/ 	.word	0x000000ff
        /*0144*/ 	.word	0x000001e8
        /*0148*/ 	.short	0x0100
        /*014a*/ 	.byte	0x08
	.zero		1


	//   ....[12]....
        /*014c*/ 	.word	0x00000310
        /*0150*/ 	.word	0x000000ff
        /*0154*/ 	.word	0x00000030
        /*0158*/ 	.short	0x0100
        /*015a*/ 	.byte	0x08
	.zero		1


	//   ....[13]....
        /*015c*/ 	.word	0x00000320
        /*0160*/ 	.word	0x000000ff
        /*0164*/ 	.word	0x000001f0
        /*0168*/ 	.short	0x0100
        /*016a*/ 	.byte	0x08
	.zero		1


	//   ....[14]....
        /*016c*/ 	.word	0x00000330
        /*0170*/ 	.word	0x000000ff
        /*0174*/ 	.word	0x00000038
        /*0178*/ 	.short	0x0100
        /*017a*/ 	.byte	0x08
	.zero		1


	//   ....[15]....
        /*017c*/ 	.word	0x00000340
        /*0180*/ 	.word	0x000000ff
        /*0184*/ 	.word	0x000001f8
        /*0188*/ 	.short	0x0100
        /*018a*/ 	.byte	0x08
	.zero		1


	//   ....[16]....
        /*018c*/ 	.word	0x00000350
        /*0190*/ 	.word	0x000000ff
        /*0194*/ 	.word	0x00000040
        /*0198*/ 	.short	0x0100
        /*019a*/ 	.byte	0x08
	.zero		1


	//   ....[17]....
        /*019c*/ 	.word	0x00000360
        /*01a0*/ 	.word	0x000000ff
        /*01a4*/ 	.word	0x00000200
        /*01a8*/ 	.short	0x0100
        /*01aa*/ 	.byte	0x08
	.zero		1


	//   ....[18]....
        /*01ac*/ 	.word	0x00000370
        /*01b0*/ 	.word	0x000000ff
        /*01b4*/ 	.word	0x00000048
        /*01b8*/ 	.short	0x0100
        /*01ba*/ 	.byte	0x08
	.zero		1


	//   ....[19]....
        /*01bc*/ 	.word	0x00000380
        /*01c0*/ 	.word	0x000000ff
        /*01c4*/ 	.word	0x00000208
        /*01c8*/ 	.short	0x0100
        /*01ca*/ 	.byte	0x08
	.zero		1


	//   ....[20]....
        /*01cc*/ 	.word	0x00000390
        /*01d0*/ 	.word	0x000000ff
        /*01d4*/ 	.word	0x00000050
        /*01d8*/ 	.short	0x0100
        /*01da*/ 	.byte	0x08
	.zero		1


	//   ....[21]....
        /*01dc*/ 	.word	0x000003a0
        /*01e0*/ 	.word	0x000000ff
        /*01e4*/ 	.word	0x00000210
        /*01e8*/ 	.short	0x0100
        /*01ea*/ 	.byte	0x08
	.zero		1


	//   ....[22]....
        /*01ec*/ 	.word	0x000003b0
        /*01f0*/ 	.word	0x000000ff
        /*01f4*/ 	.word	0x00000058
        /*01f8*/ 	.short	0x0100
        /*01fa*/ 	.byte	0x08
	.zero		1


	//   ....[23]....
        /*01fc*/ 	.word	0x000003c0
        /*0200*/ 	.word	0x000000ff
        /*0204*/ 	.word	0x00000218
        /*0208*/ 	.short	0x0100
        /*020a*/ 	.byte	0x08
	.zero		1


	//   ....[24]....
        /*020c*/ 	.word	0x000003d0
        /*0210*/ 	.word	0x000000ff
        /*0214*/ 	.word	0x00000060
        /*0218*/ 	.short	0x0100
        /*021a*/ 	.byte	0x08
	.zero		1


	//   ....[25]....
        /*021c*/ 	.word	0x000003e0
        /*0220*/ 	.word	0x000000ff
        /*0224*/ 	.word	0x00000220
        /*0228*/ 	.short	0x0100
        /*022a*/ 	.byte	0x08
	.zero		1


	//   ....[26]....
        /*022c*/ 	.word	0x000003f0
        /*0230*/ 	.word	0x000000ff
        /*0234*/ 	.word	0x00000068
        /*0238*/ 	.short	0x0100
        /*023a*/ 	.byte	0x08
	.zero		1


	//   ....[27]....
        /*023c*/ 	.word	0x00000400
        /*0240*/ 	.word	0x000000ff
        /*0244*/ 	.word	0x00000228
        /*0248*/ 	.short	0x0100
        /*024a*/ 	.byte	0x08
	.zero		1


	//   ....[28]....
        /*024c*/ 	.word	0x00000410
        /*0250*/ 	.word	0x000000ff
        /*0254*/ 	.word	0x00000070
        /*0258*/ 	.short	0x0100
        /*025a*/ 	.byte	0x08
	.zero		1


	//   ....[29]....
        /*025c*/ 	.word	0x00000420
        /*0260*/ 	.word	0x000000ff
        /*0264*/ 	.word	0x00000230
        /*0268*/ 	.short	0x0100
        /*026a*/ 	.byte	0x08
	.zero		1


	//   ....[30]....
        /*026c*/ 	.word	0x00000430
        /*0270*/ 	.word	0x000000ff
        /*0274*/ 	.word	0x00000078
        /*0278*/ 	.short	0x0100
        /*027a*/ 	.byte	0x08
	.zero		1


	//   ....[31]....
        /*027c*/ 	.word	0x00000440
        /*0280*/ 	.word	0x000000ff
        /*0284*/ 	.word	0x00000238
        /*0288*/ 	.short	0x0100
        /*028a*/ 	.byte	0x08
	.zero		1


	//   ....[32]....
        /*028c*/ 	.word	0x00000450
        /*0290*/ 	.word	0x000000ff
        /*0294*/ 	.word	0x00000080
        /*0298*/ 	.short	0x0100
        /*029a*/ 	.byte	0x08
	.zero		1


	//   ....[33]....
        /*029c*/ 	.word	0x00000460
        /*02a0*/ 	.word	0x000000ff
        /*02a4*/ 	.word	0x00000240
        /*02a8*/ 	.short	0x0100
        /*02aa*/ 	.byte	0x08
	.zero		1


	//   ....[34]....
        /*02ac*/ 	.word	0x00000470
        /*02b0*/ 	.word	0x000000ff
        /*02b4*/ 	.word	0x00000088
        /*02b8*/ 	.short	0x0100
        /*02ba*/ 	.byte	0x08
	.zero		1


	//   ....[35]....
        /*02bc*/ 	.word	0x00000480
        /*02c0*/ 	.word	0x000000ff
        /*02c4*/ 	.word	0x00000248
        /*02c8*/ 	.short	0x0100
        /*02ca*/ 	.byte	0x08
	.zero		1


	//   ....[36]....
        /*02cc*/ 	.word	0x00000490
        /*02d0*/ 	.word	0x000000ff
        /*02d4*/ 	.word	0x00000090
        /*02d8*/ 	.short	0x0100
        /*02da*/ 	.byte	0x08
	.zero		1


	//   ....[37]....
        /*02dc*/ 	.word	0x000004a0
        /*02e0*/ 	.word	0x000000ff
        /*02e4*/ 	.word	0x00000250
        /*02e8*/ 	.short	0x0100
        /*02ea*/ 	.byte	0x08
	.zero		1


	//   ....[38]....
        /*02ec*/ 	.word	0x000004b0
        /*02f0*/ 	.word	0x000000ff
        /*02f4*/ 	.word	0x00000098
        /*02f8*/ 	.short	0x0100
        /*02fa*/ 	.byte	0x08
	.zero		1


	//   ....[39]....
        /*02fc*/ 	.word	0x000004c0
        /*0300*/ 	.word	0x000000ff
        /*0304*/ 	.word	0x00000258
        /*0308*/ 	.short	0x0100
        /*030a*/ 	.byte	0x08
	.zero		1


	//   ....[40]....
        /*030c*/ 	.word	0x000004d0
        /*0310*/ 	.word	0x000000ff
        /*0314*/ 	.word	0x000000a0
        /*0318*/ 	.short	0x0100
        /*031a*/ 	.byte	0x08
	.zero		1


	//   ....[41]....
        /*031c*/ 	.word	0x000004e0
        /*0320*/ 	.word	0x000000ff
        /*0324*/ 	.word	0x00000260
        /*0328*/ 	.short	0x0100
        /*032a*/ 	.byte	0x08
	.zero		1


	//   ....[42]....
        /*032c*/ 	.word	0x000004f0
        /*0330*/ 	.word	0x000000ff
        /*0334*/ 	.word	0x000000a8
        /*0338*/ 	.short	0x0100
        /*033a*/ 	.byte	0x08
	.zero		1


	//   ....[43]....
        /*033c*/ 	.word	0x00000500
        /*0340*/ 	.word	0x000000ff
        /*0344*/ 	.word	0x00000268
        /*0348*/ 	.short	0x0100
        /*034a*/ 	.byte	0x08
	.zero		1


	//   ....[44]....
        /*034c*/ 	.word	0x00000510
        /*0350*/ 	.word	0x000000ff
        /*0354*/ 	.word	0x000000b0
        /*0358*/ 	.short	0x0100
        /*035a*/ 	.byte	0x08
	.zero		1


	//   ....[45]....
        /*035c*/ 	.word	0x00000520
        /*0360*/ 	.word	0x000000ff
        /*0364*/ 	.word	0x00000270
        /*0368*/ 	.short	0x0100
        /*036a*/ 	.byte	0x08
	.zero		1


	//   ....[46]....
        /*036c*/ 	.word	0x00000530
        /*0370*/ 	.word	0x000000ff
        /*0374*/ 	.word	0x000000b8
        /*0378*/ 	.short	0x0100
        /*037a*/ 	.byte	0x08
	.zero		1


	//   ....[47]....
        /*037c*/ 	.word	0x00000540
        /*0380*/ 	.word	0x000000ff
        /*0384*/ 	.word	0x00000278
        /*0388*/ 	.short	0x0100
        /*038a*/ 	.byte	0x08
	.zero		1


	//   ....[48]....
        /*038c*/ 	.word	0x00000550
        /*0390*/ 	.word	0x000000ff
        /*0394*/ 	.word	0x000000c0
        /*0398*/ 	.short	0x0100
        /*039a*/ 	.byte	0x08
	.zero		1


	//   ....[49]....
        /*039c*/ 	.word	0x00000560
        /*03a0*/ 	.word	0x000000ff
        /*03a4*/ 	.word	0x00000280
        /*03a8*/ 	.short	0x0100
        /*03aa*/ 	.byte	0x08
	.zero		1


	//   ....[50]....
        /*03ac*/ 	.word	0x00000570
        /*03b0*/ 	.word	0x000000ff
        /*03b4*/ 	.word	0x000000c8
        /*03b8*/ 	.short	0x0100
        /*03ba*/ 	.byte	0x08
	.zero		1


	//   ....[51]....
        /*03bc*/ 	.word	0x00000580
        /*03c0*/ 	.word	0x000000ff
        /*03c4*/ 	.word	0x00000288
        /*03c8*/ 	.short	0x0100
        /*03ca*/ 	.byte	0x08
	.zero		1


	//   ....[52]....
        /*03cc*/ 	.word	0x00000590
        /*03d0*/ 	.word	0x000000ff
        /*03d4*/ 	.word	0x000000d0
        /*03d8*/ 	.short	0x0100
        /*03da*/ 	.byte	0x08
	.zero		1


	//   ....[53]....
        /*03dc*/ 	.word	0x000005a0
        /*03e0*/ 	.word	0x000000ff
        /*03e4*/ 	.word	0x00000290
        /*03e8*/ 	.short	0x0100
        /*03ea*/ 	.byte	0x08
	.zero		1


	//   ....[54]....
        /*03ec*/ 	.word	0x000005b0
        /*03f0*/ 	.word	0x000000ff
        /*03f4*/ 	.word	0x000000d8
        /*03f8*/ 	.short	0x0100
        /*03fa*/ 	.byte	0x08
	.zero		1


	//   ....[55]....
        /*03fc*/ 	.word	0x000005c0
        /*0400*/ 	.word	0x000000ff
        /*0404*/ 	.word	0x00000298
        /*0408*/ 	.short	0x0100
        /*040a*/ 	.byte	0x08
	.zero		1


	//   ....[56]....
        /*040c*/ 	.word	0x000005d0
        /*0410*/ 	.word	0x000000ff
        /*0414*/ 	.word	0x000000e0
        /*0418*/ 	.short	0x0100
        /*041a*/ 	.byte	0x08
	.zero		1


	//   ....[57]....
        /*041c*/ 	.word	0x000005e0
        /*0420*/ 	.word	0x000000ff
        /*0424*/ 	.word	0x000002a0
        /*0428*/ 	.short	0x0100
        /*042a*/ 	.byte	0x08
	.zero		1


	//   ....[58]....
        /*042c*/ 	.word	0x000005f0
        /*0430*/ 	.word	0x000000ff
        /*0434*/ 	.word	0x000000e8
        /*0438*/ 	.short	0x0100
        /*043a*/ 	.byte	0x08
	.zero		1


	//   ....[59]....
        /*043c*/ 	.word	0x00000600
        /*0440*/ 	.word	0x000000ff
        /*0444*/ 	.word	0x000002a8
        /*0448*/ 	.short	0x0100
        /*044a*/ 	.byte	0x08
	.zero		1


	//   ....[60]....
        /*044c*/ 	.word	0x00000610
        /*0450*/ 	.word	0x000000ff
        /*0454*/ 	.word	0x000000f0
        /*0458*/ 	.short	0x0100
        /*045a*/ 	.byte	0x08
	.zero		1


	//   ....[61]....
        /*045c*/ 	.word	0x00000620
        /*0460*/ 	.word	0x000000ff
        /*0464*/ 	.word	0x000002b0
        /*0468*/ 	.short	0x0100
        /*046a*/ 	.byte	0x08
	.zero		1


	//   ....[62]....
        /*046c*/ 	.word	0x00000630
        /*0470*/ 	.word	0x000000ff
        /*0474*/ 	.word	0x000000f8
        /*0478*/ 	.short	0x0100
        /*047a*/ 	.byte	0x08
	.zero		1


	//   ....[63]....
        /*047c*/ 	.word	0x00000640
        /*0480*/ 	.word	0x000000ff
        /*0484*/ 	.word	0x000002b8
        /*0488*/ 	.short	0x0100
        /*048a*/ 	.byte	0x08
	.zero		1


	//   ....[64]....
        /*048c*/ 	.word	0x00000650
        /*0490*/ 	.word	0x000000ff
        /*0494*/ 	.word	0x00000100
        /*0498*/ 	.short	0x0100
        /*049a*/ 	.byte	0x08
	.zero		1


	//   ....[65]....
        /*049c*/ 	.word	0x00000660
        /*04a0*/ 	.word	0x000000ff
        /*04a4*/ 	.word	0x000002c0
        /*04a8*/ 	.short	0x0100
        /*04aa*/ 	.byte	0x08
	.zero		1


	//   ....[66]....
        /*04ac*/ 	.word	0x00000670
        /*04b0*/ 	.word	0x000000ff
        /*04b4*/ 	.word	0x00000108
        /*04b8*/ 	.short	0x0100
        /*04ba*/ 	.byte	0x08
	.zero		1


	//   ....[67]....
        /*04bc*/ 	.word	0x00000680
        /*04c0*/ 	.word	0x000000ff
        /*04c4*/ 	.word	0x000002c8
        /*04c8*/ 	.short	0x0100
        /*04ca*/ 	.byte	0x08
	.zero		1


	//   ....[68]....
        /*04cc*/ 	.word	0x00000690
        /*04d0*/ 	.word	0x000000ff
        /*04d4*/ 	.word	0x00000110
        /*04d8*/ 	.short	0x0100
        /*04da*/ 	.byte	0x08
	.zero		1


	//   ....[69]....
        /*04dc*/ 	.word	0x000006a0
        /*04e0*/ 	.word	0x000000ff
        /*04e4*/ 	.word	0x000002d0
        /*04e8*/ 	.short	0x0100
        /*04ea*/ 	.byte	0x08
	.zero		1


	//   ....[70]....
        /*04ec*/ 	.word	0x000006b0
        /*04f0*/ 	.word	0x000000ff
        /*04f4*/ 	.word	0x00000118
        /*04f8*/ 	.short	0x0100
        /*04fa*/ 	.byte	0x08
	.zero		1


	//   ....[71]....
        /*04fc*/ 	.word	0x000006c0
        /*0500*/ 	.word	0x000000ff
        /*0504*/ 	.word	0x000002d8
        /*0508*/ 	.short	0x0100
        /*050a*/ 	.byte	0x08
	.zero		1


	//   ....[72]....
        /*050c*/ 	.word	0x000006d0
        /*0510*/ 	.word	0x000000ff
        /*0514*/ 	.word	0x00000120
        /*0518*/ 	.short	0x0100
        /*051a*/ 	.byte	0x08
	.zero		1


	//   ....[73]....
        /*051c*/ 	.word	0x000006e0
        /*0520*/ 	.word	0x000000ff
        /*0524*/ 	.word	0x000002e0
        /*0528*/ 	.short	0x0100
        /*052a*/ 	.byte	0x08
	.zero		1


	//   ....[74]....
        /*052c*/ 	.word	0x000006f0
        /*0530*/ 	.word	0x000000ff
        /*0534*/ 	.word	0x00000128
        /*0538*/ 	.short	0x0100
        /*053a*/ 	.byte	0x08
	.zero		1


	//   ....[75]....
        /*053c*/ 	.word	0x00000700
        /*0540*/ 	.word	0x000000ff
        /*0544*/ 	.word	0x000002e8
        /*0548*/ 	.short	0x0100
        /*054a*/ 	.byte	0x08
	.zero		1


	//   ....[76]....
        /*054c*/ 	.word	0x00000710
        /*0550*/ 	.word	0x000000ff
        /*0554*/ 	.word	0x00000130
        /*0558*/ 	.short	0x0100
        /*055a*/ 	.byte	0x08
	.zero		1


	//   ....[77]....
        /*055c*/ 	.word	0x00000720
        /*0560*/ 	.word	0x000000ff
        /*0564*/ 	.word	0x000002f0
        /*0568*/ 	.short	0x0100
        /*056a*/ 	.byte	0x08
	.zero		1


	//   ....[78]....
        /*056c*/ 	.word	0x00000730
        /*0570*/ 	.word	0x000000ff
        /*0574*/ 	.word	0x00000138
        /*0578*/ 	.short	0x0100
        /*057a*/ 	.byte	0x08
	.zero		1


	//   ....[79]....
        /*057c*/ 	.word	0x00000740
        /*0580*/ 	.word	0x000000ff
        /*0584*/ 	.word	0x000002f8
        /*0588*/ 	.short	0x0100
        /*058a*/ 	.byte	0x08
	.zero		1


	//   ....[80]....
        /*058c*/ 	.word	0x00000750
        /*0590*/ 	.word	0x000000ff
        /*0594*/ 	.word	0x00000140
        /*0598*/ 	.short	0x0100
        /*059a*/ 	.byte	0x08
	.zero		1


	//   ....[81]....
        /*059c*/ 	.word	0x00000760
        /*05a0*/ 	.word	0x000000ff
        /*05a4*/ 	.word	0x00000300
        /*05a8*/ 	.short	0x0100
        /*05aa*/ 	.byte	0x08
	.zero		1


	//   ....[82]....
        /*05ac*/ 	.word	0x00000770
        /*05b0*/ 	.word	0x000000ff
        /*05b4*/ 	.word	0x00000148
        /*05b8*/ 	.short	0x0100
        /*05ba*/ 	.byte	0x08
	.zero		1


	//   ....[83]....
        /*05bc*/ 	.word	0x00000780
        /*05c0*/ 	.word	0x000000ff
        /*05c4*/ 	.word	0x00000308
        /*05c8*/ 	.short	0x0100
        /*05ca*/ 	.byte	0x08
	.zero		1


	//   ....[84]....
        /*05cc*/ 	.word	0x00000790
        /*05d0*/ 	.word	0x000000ff
        /*05d4*/ 	.word	0x00000150
        /*05d8*/ 	.short	0x0100
        /*05da*/ 	.byte	0x08
	.zero		1


	//   ....[85]....
        /*05dc*/ 	.word	0x000007a0
        /*05e0*/ 	.word	0x000000ff
        /*05e4*/ 	.word	0x00000310
        /*05e8*/ 	.short	0x0100
        /*05ea*/ 	.byte	0x08
	.zero		1


	//   ....[86]....
        /*05ec*/ 	.word	0x000007b0
        /*05f0*/ 	.word	0x000000ff
        /*05f4*/ 	.word	0x00000158
        /*05f8*/ 	.short	0x0100
        /*05fa*/ 	.byte	0x08
	.zero		1


	//   ....[87]....
        /*05fc*/ 	.word	0x000007c0
        /*0600*/ 	.word	0x000000ff
        /*0604*/ 	.word	0x00000318
        /*0608*/ 	.short	0x0100
        /*060a*/ 	.byte	0x08
	.zero		1


	//   ....[88]....
        /*060c*/ 	.word	0x000007d0
        /*0610*/ 	.word	0x000000ff
        /*0614*/ 	.word	0x00000160
        /*0618*/ 	.short	0x0100
        /*061a*/ 	.byte	0x08
	.zero		1


	//   ....[89]....
        /*061c*/ 	.word	0x000007e0
        /*0620*/ 	.word	0x000000ff
        /*0624*/ 	.word	0x00000320
        /*0628*/ 	.short	0x0100
        /*062a*/ 	.byte	0x08
	.zero		1


	//   ....[90]....
        /*062c*/ 	.word	0x000007f0
        /*0630*/ 	.word	0x000000ff
        /*0634*/ 	.word	0x00000168
        /*0638*/ 	.short	0x0100
        /*063a*/ 	.byte	0x08
	.zero		1


	//   ....[91]....
        /*063c*/ 	.word	0x00000800
        /*0640*/ 	.word	0x000000ff
        /*0644*/ 	.word	0x00000328
        /*0648*/ 	.short	0x0100
        /*064a*/ 	.byte	0x08
	.zero		1


	//   ....[92]....
        /*064c*/ 	.word	0x00000810
        /*0650*/ 	.word	0x000000ff
        /*0654*/ 	.word	0x00000170
        /*0658*/ 	.short	0x0100
        /*065a*/ 	.byte	0x08
	.zero		1


	//   ....[93]....
        /*065c*/ 	.word	0x00000820
        /*0660*/ 	.word	0x000000ff
        /*0664*/ 	.word	0x00000330
        /*0668*/ 	.short	0x0100
        /*066a*/ 	.byte	0x08
	.zero		1


	//   ....[94]....
        /*066c*/ 	.word	0x00000830
        /*0670*/ 	.word	0x000000ff
        /*0674*/ 	.word	0x00000178
        /*0678*/ 	.short	0x0100
        /*067a*/ 	.byte	0x08
	.zero		1


	//   ....[95]....
        /*067c*/ 	.word	0x00000840
        /*0680*/ 	.word	0x000000ff
        /*0684*/ 	.word	0x00000338
        /*0688*/ 	.short	0x0100
        /*068a*/ 	.byte	0x08
	.zero		1


	//   ....[96]....
        /*068c*/ 	.word	0x00000850
        /*0690*/ 	.word	0x000000ff
        /*0694*/ 	.word	0x00000180
        /*0698*/ 	.short	0x0100
        /*069a*/ 	.byte	0x08
	.zero		1


	//   ....[97]....
        /*069c*/ 	.word	0x00000860
        /*06a0*/ 	.word	0x000000ff
        /*06a4*/ 	.word	0x00000340
        /*06a8*/ 	.short	0x0100
        /*06aa*/ 	.byte	0x08
	.zero		1


	//   ....[98]....
        /*06ac*/ 	.word	0x00000870
        /*06b0*/ 	.word	0x000000ff
        /*06b4*/ 	.word	0x00000188
        /*06b8*/ 	.short	0x0100
        /*06ba*/ 	.byte	0x08
	.zero		1


	//   ....[99]....
        /*06bc*/ 	.word	0x00000880
        /*06c0*/ 	.word	0x000000ff
        /*06c4*/ 	.word	0x00000348
        /*06c8*/ 	.short	0x0100
        /*06ca*/ 	.byte	0x08
	.zero		1


	//   ....[100]....
        /*06cc*/ 	.word	0x00000890
        /*06d0*/ 	.word	0x000000ff
        /*06d4*/ 	.word	0x00000190
        /*06d8*/ 	.short	0x0100
        /*06da*/ 	.byte	0x08
	.zero		1


	//   ....[101]....
        /*06dc*/ 	.word	0x000008a0
        /*06e0*/ 	.word	0x000000ff
        /*06e4*/ 	.word	0x00000350
        /*06e8*/ 	.short	0x0100
        /*06ea*/ 	.byte	0x08
	.zero		1


	//   ....[102]....
        /*06ec*/ 	.word	0x000008b0
        /*06f0*/ 	.word	0x000000ff
        /*06f4*/ 	.word	0x00000198
        /*06f8*/ 	.short	0x0100
        /*06fa*/ 	.byte	0x08
	.zero		1


	//   ....[103]....
        /*06fc*/ 	.word	0x000008c0
        /*0700*/ 	.word	0x000000ff
        /*0704*/ 	.word	0x00000358
        /*0708*/ 	.short	0x0100
        /*070a*/ 	.byte	0x08
	.zero		1


	//   ....[104]....
        /*070c*/ 	.word	0x000008d0
        /*0710*/ 	.word	0x000000ff
        /*0714*/ 	.word	0x000001a0
        /*0718*/ 	.short	0x0100
        /*071a*/ 	.byte	0x08
	.zero		1


	//   ....[105]....
        /*071c*/ 	.word	0x000008e0
        /*0720*/ 	.word	0x000000ff
        /*0724*/ 	.word	0x00000360
        /*0728*/ 	.short	0x0100
        /*072a*/ 	.byte	0x08
	.zero		1


	//   ....[106]....
        /*072c*/ 	.word	0x000008f0
        /*0730*/ 	.word	0x000000ff
        /*0734*/ 	.word	0x000001a8
        /*0738*/ 	.short	0x0100
        /*073a*/ 	.byte	0x08
	.zero		1


	//   ....[107]....
        /*073c*/ 	.word	0x00000900
        /*0740*/ 	.word	0x000000ff
        /*0744*/ 	.word	0x00000368
        /*0748*/ 	.short	0x0100
        /*074a*/ 	.byte	0x08
	.zero		1


	//   ....[108]....
        /*074c*/ 	.word	0x00000910
        /*0750*/ 	.word	0x000000ff
        /*0754*/ 	.word	0x000001b0
        /*0758*/ 	.short	0x0100
        /*075a*/ 	.byte	0x08
	.zero		1


	//   ....[109]....
        /*075c*/ 	.word	0x00000920
        /*0760*/ 	.word	0x000000ff
        /*0764*/ 	.word	0x00000370
        /*0768*/ 	.short	0x0100
        /*076a*/ 	.byte	0x08
	.zero		1


	//   ....[110]....
        /*076c*/ 	.word	0x00000930
        /*0770*/ 	.word	0x000000ff
        /*0774*/ 	.word	0x000001b8
        /*0778*/ 	.short	0x0100
        /*077a*/ 	.byte	0x08
	.zero		1


	//   ....[111]....
        /*077c*/ 	.word	0x00000940
        /*0780*/ 	.word	0x000000ff
        /*0784*/ 	.word	0x00000378
        /*0788*/ 	.short	0x0100
        /*078a*/ 	.byte	0x08
	.zero		1


	//   ....[112]....
        /*078c*/ 	.word	0x00000c60
        /*0790*/ 	.word	0x000000ff
        /*0794*/ 	.word	0x000003b0
        /*0798*/ 	.short	0x0100
        /*079a*/ 	.byte	0x08
	.zero		1


	//   ....[113]....
        /*079c*/ 	.word	0x00000cd0
        /*07a0*/ 	.word	0x000000ff
        /*07a4*/ 	.word	0x000003b8
        /*07a8*/ 	.short	0x0100
        /*07aa*/ 	.byte	0x08
	.zero		1


	//   ....[114]....
        /*07ac*/ 	.word	0x00000cf0
        /*07b0*/ 	.word	0x000000ff
        /*07b4*/ 	.word	0x00000390
        /*07b8*/ 	.short	0x0100
        /*07ba*/ 	.byte	0x09
	.zero		1


	//   ....[115]....
        /*07bc*/ 	.word	0x00000d00
        /*07c0*/ 	.word	0x000000ff
        /*07c4*/ 	.word	0x00000398
        /*07c8*/ 	.short	0x0100
        /*07ca*/ 	.byte	0x09
	.zero		1


	//   ....[116]....
        /*07cc*/ 	.word	0x00000d10
        /*07d0*/ 	.word	0x000000ff
        /*07d4*/ 	.word	0x000003a0
        /*07d8*/ 	.short	0x0100
        /*07da*/ 	.byte	0x09
	.zero		1


	//   ....[117]....
        /*07dc*/ 	.word	0x00000d20
        /*07e0*/ 	.word	0x000000ff
        /*07e4*/ 	.word	0x000003a8
        /*07e8*/ 	.short	0x0100
        /*07ea*/ 	.byte	0x09
	.zero		1


	//   ....[118]....
        /*07ec*/ 	.word	0x00001b50
        /*07f0*/ 	.word	0x000000ff
        /*07f4*/ 	.word	0xfffffff8
        /*07f8*/ 	.short	0x010a
        /*07fa*/ 	.byte	0x0f
	.zero		1


	//   ....[119]....
        /*07fc*/ 	.word	0x00001e20
        /*0800*/ 	.word	0x000000ff
        /*0804*/ 	.word	0x00000000
        /*0808*/ 	.short	0x010a
        /*080a*/ 	.byte	0x06
	.zero		1


	//   ....[120]....
        /*080c*/ 	.word	0x00001e60
        /*0810*/ 	.word	0x000000ff
        /*0814*/ 	.word	0x00000000
        /*0818*/ 	.short	0x010a
        /*081a*/ 	.byte	0x06
	.zero		1


	//   ....[121]....
        /*081c*/ 	.word	0x00002380
        /*0820*/ 	.word	0x000000ff
        /*0824*/ 	.word	0x00000000
        /*0828*/ 	.short	0x010a
        /*082a*/ 	.byte	0x09
	.zero		1


	//   ....[122]....
        /*082c*/ 	.word	0x000023c0
        /*0830*/ 	.word	0x000000ff
        /*0834*/ 	.word	0x00000000
        /*0838*/ 	.short	0x010a
        /*083a*/ 	.byte	0x09
	.zero		1


	//   ....[123]....
        /*083c*/ 	.word	0x00002750
        /*0840*/ 	.word	0x000000ff
        /*0844*/ 	.word	0x00000000
        /*0848*/ 	.short	0x0101
        /*084a*/ 	.byte	0x08
	.zero		1


	//   ....[124]....
        /*084c*/ 	.word	0x00002ac0
        /*0850*/ 	.word	0x0000000f
        /*0854*/ 	.word	0x00000000
        /*0858*/ 	.short	0x0101
        /*085a*/ 	.byte	0x18
	.zero		1


	//   ....[125]....
        /*085c*/ 	.word	0x00002ba0
        /*0860*/ 	.word	0x000000ff
        /*0864*/ 	.word	0x00000000
        /*0868*/ 	.short	0x0101
        /*086a*/ 	.byte	0x06
	.zero		1


	//   ....[126]....
        /*086c*/ 	.word	0x00002c50
        /*0870*/ 	.word	0x000000ff
        /*0874*/ 	.word	0x00000008
        /*0878*/ 	.short	0x010a
        /*087a*/ 	.byte	0x0f
	.zero		1


	//   ....[127]....
        /*087c*/ 	.word	0x000054b0
        /*0880*/ 	.word	0x00000004
        /*0884*/ 	.word	0x00000000
        /*0888*/ 	.short	0x0101
        /*088a*/ 	.byte	0x18
	.zero		1


	//   ....[128]....
        /*088c*/ 	.word	0x00005d90
        /*0890*/ 	.word	0x00000013
        /*0894*/ 	.word	0x000001c0
        /*0898*/ 	.short	0x010a
        /*089a*/ 	.byte	0x3f
	.zero		1


	//   ....[129]....
        /*089c*/ 	.word	0x00006110
        /*08a0*/ 	.word	0x00000004
        /*08a4*/ 	.word	0x000003b8
        /*08a8*/ 	.short	0x0101
        /*08aa*/ 	.byte	0x3f
	.zero		1


	//   ....[130]....
        /*08ac*/ 	.word	0x00006840
        /*08b0*/ 	.word	0x00000005
        /*08b4*/ 	.word	0x00000000
        /*08b8*/ 	.short	0x010a
        /*08ba*/ 	.byte	0x3f
	.zero		1


	//   ....[131]....
        /*08bc*/ 	.word	0x000068c0
        /*08c0*/ 	.word	0x00000007
        /*08c4*/ 	.word	0x00000000
        /*08c8*/ 	.short	0x010a
        /*08ca*/ 	.byte	0x3f
	.zero		1


	//   ....[132]....
        /*08cc*/ 	.word	0x00006950
        /*08d0*/ 	.word	0x00000006
        /*08d4*/ 	.word	0x00000000
        /*08d8*/ 	.short	0x010a
        /*08da*/ 	.byte	0x3f
	.zero		1


	//   ....[133]....
        /*08dc*/ 	.word	0x000069e0
        /*08e0*/ 	.word	0x00000007
        /*08e4*/ 	.word	0x00000000
        /*08e8*/ 	.short	0x010a
        /*08ea*/ 	.byte	0x3f
	.zero		1


	//   ....[134]....
        /*08ec*/ 	.word	0x00006a70
        /*08f0*/ 	.word	0x00000006
        /*08f4*/ 	.word	0x00000000
        /*08f8*/ 	.short	0x010a
        /*08fa*/ 	.byte	0x3f
	.zero		1


	//   ....[135]....
        /*08fc*/ 	.word	0x00006b00
        /*0900*/ 	.word	0x00000007
        /*0904*/ 	.word	0x00000000
        /*0908*/ 	.short	0x010a
        /*090a*/ 	.byte	0x3f
	.zero		1


	//   ....[136]....
        /*090c*/ 	.word	0x00006b90
        /*0910*/ 	.word	0x00000006
        /*0914*/ 	.word	0x00000000
        /*0918*/ 	.short	0x010a
        /*091a*/ 	.byte	0x3f
	.zero		1


	//   ....[137]....
        /*091c*/ 	.word	0x00006c20
        /*0920*/ 	.word	0x00000007
        /*0924*/ 	.word	0x00000000
        /*0928*/ 	.short	0x010a
        /*092a*/ 	.byte	0x3f
	.zero		1


	//   ....[138]....
        /*092c*/ 	.word	0x00006cb0
        /*0930*/ 	.word	0x00000006
        /*0934*/ 	.word	0x00000000
        /*0938*/ 	.short	0x010a
        /*093a*/ 	.byte	0x3f
	.zero		1


	//   ....[139]....
        /*093c*/ 	.word	0x00006d40
        /*0940*/ 	.word	0x00000007
        /*0944*/ 	.word	0x00000000
        /*0948*/ 	.short	0x010a
        /*094a*/ 	.byte	0x3f
	.zero		1


	//   ....[140]....
        /*094c*/ 	.word	0x00006dd0
        /*0950*/ 	.word	0x00000006
        /*0954*/ 	.word	0x00000000
        /*0958*/ 	.short	0x010a
        /*095a*/ 	.byte	0x3f
	.zero		1


	//   ....[141]....
        /*095c*/ 	.word	0x00006e60
        /*0960*/ 	.word	0x00000007
        /*0964*/ 	.word	0x00000000
        /*0968*/ 	.short	0x010a
        /*096a*/ 	.byte	0x3f
	.zero		1


	//   ....[142]....
        /*096c*/ 	.word	0x00006ef0
        /*0970*/ 	.word	0x00000006
        /*0974*/ 	.word	0x00000000
        /*0978*/ 	.short	0x010a
        /*097a*/ 	.byte	0x3f
	.zero		1


	//   ....[143]....
        /*097c*/ 	.word	0x00006f80
        /*0980*/ 	.word	0x00000007
        /*0984*/ 	.word	0x00000000
        /*0988*/ 	.short	0x010a
        /*098a*/ 	.byte	0x3f
	.zero		1


	//   ....[144]....
        /*098c*/ 	.word	0x00007010
        /*0990*/ 	.word	0x00000006
        /*0994*/ 	.word	0x00000000
        /*0998*/ 	.short	0x010a
        /*099a*/ 	.byte	0x3f
	.zero		1


	//   ....[145]....
        /*099c*/ 	.word	0x000070a0
        /*09a0*/ 	.word	0x00000007
        /*09a4*/ 	.word	0x00000000
        /*09a8*/ 	.short	0x010a
        /*09aa*/ 	.byte	0x3f
	.zero		1


	//   ....[146]....
        /*09ac*/ 	.word	0x00007130
        /*09b0*/ 	.word	0x00000006
        /*09b4*/ 	.word	0x00000000
        /*09b8*/ 	.short	0x010a
        /*09ba*/ 	.byte	0x3f
	.zero		1


	//   ....[147]....
        /*09bc*/ 	.word	0x000071c0
        /*09c0*/ 	.word	0x00000007
        /*09c4*/ 	.word	0x00000000
        /*09c8*/ 	.short	0x010a
        /*09ca*/ 	.byte	0x3f
	.zero		1


	//   ....[148]....
        /*09cc*/ 	.word	0x00007250
        /*09d0*/ 	.word	0x00000006
        /*09d4*/ 	.word	0x00000000
        /*09d8*/ 	.short	0x010a
        /*09da*/ 	.byte	0x3f
	.zero		1


	//   ....[149]....
        /*09dc*/ 	.word	0x000072e0
        /*09e0*/ 	.word	0x00000007
        /*09e4*/ 	.word	0x00000000
        /*09e8*/ 	.short	0x010a
        /*09ea*/ 	.byte	0x3f
	.zero		1


	//   ....[150]....
        /*09ec*/ 	.word	0x00007370
        /*09f0*/ 	.word	0x00000006
        /*09f4*/ 	.word	0x00000000
        /*09f8*/ 	.short	0x010a
        /*09fa*/ 	.byte	0x3f
	.zero		1


	//   ....[151]....
        /*09fc*/ 	.word	0x00007400
        /*0a00*/ 	.word	0x00000007
        /*0a04*/ 	.word	0x00000000
        /*0a08*/ 	.short	0x010a
        /*0a0a*/ 	.byte	0x3f
	.zero		1


	//   ....[152]....
        /*0a0c*/ 	.word	0x00007490
        /*0a10*/ 	.word	0x00000006
        /*0a14*/ 	.word	0x00000000
        /*0a18*/ 	.short	0x010a
        /*0a1a*/ 	.byte	0x3f
	.zero		1


	//   ....[153]....
        /*0a1c*/ 	.word	0x00007520
        /*0a20*/ 	.word	0x00000007
        /*0a24*/ 	.word	0x00000000
        /*0a28*/ 	.short	0x010a
        /*0a2a*/ 	.byte	0x3f
	.zero		1


	//   ....[154]....
        /*0a2c*/ 	.word	0x000075b0
        /*0a30*/ 	.word	0x00000006
        /*0a34*/ 	.word	0x00000000
        /*0a38*/ 	.short	0x010a
        /*0a3a*/ 	.byte	0x3f
	.zero		1


	//   ....[155]....
        /*0a3c*/ 	.word	0x00007640
        /*0a40*/ 	.word	0x00000007
        /*0a44*/ 	.word	0x00000000
        /*0a48*/ 	.short	0x010a
        /*0a4a*/ 	.byte	0x3f
	.zero		1


	//   ....[156]....
        /*0a4c*/ 	.word	0x000076d0
        /*0a50*/ 	.word	0x00000006
        /*0a54*/ 	.word	0x00000000
        /*0a58*/ 	.short	0x010a
        /*0a5a*/ 	.byte	0x3f
	.zero		1


	//   ....[157]....
        /*0a5c*/ 	.word	0x00007760
        /*0a60*/ 	.word	0x00000007
        /*0a64*/ 	.word	0x00000000
        /*0a68*/ 	.short	0x010a
        /*0a6a*/ 	.byte	0x3f
	.zero		1


	//   ....[158]....
        /*0a6c*/ 	.word	0x000077f0
        /*0a70*/ 	.word	0x00000006
        /*0a74*/ 	.word	0x00000000
        /*0a78*/ 	.short	0x010a
        /*0a7a*/ 	.byte	0x3f
	.zero		1


	//   ....[159]....
        /*0a7c*/ 	.word	0x00007880
        /*0a80*/ 	.word	0x00000007
        /*0a84*/ 	.word	0x00000000
        /*0a88*/ 	.short	0x010a
        /*0a8a*/ 	.byte	0x3f
	.zero		1


	//   ....[160]....
        /*0a8c*/ 	.word	0x00007910
        /*0a90*/ 	.word	0x00000006
        /*0a94*/ 	.word	0x00000000
        /*0a98*/ 	.short	0x010a
        /*0a9a*/ 	.byte	0x3f
	.zero		1


	//   ....[161]....
        /*0a9c*/ 	.word	0x000079a0
        /*0aa0*/ 	.word	0x00000007
        /*0aa4*/ 	.word	0x00000000
        /*0aa8*/ 	.short	0x010a
        /*0aaa*/ 	.byte	0x3f
	.zero		1


	//   ....[162]....
        /*0aac*/ 	.word	0x00007a30
        /*0ab0*/ 	.word	0x00000006
        /*0ab4*/ 	.word	0x00000000
        /*0ab8*/ 	.short	0x010a
        /*0aba*/ 	.byte	0x3f
	.zero		1


	//   ....[163]....
        /*0abc*/ 	.word	0x00007ac0
        /*0ac0*/ 	.word	0x00000007
        /*0ac4*/ 	.word	0x00000000
        /*0ac8*/ 	.short	0x010a
        /*0aca*/ 	.byte	0x3f
	.zero		1


	//   ....[164]....
        /*0acc*/ 	.word	0x00007b50
        /*0ad0*/ 	.word	0x00000006
        /*0ad4*/ 	.word	0x00000000
        /*0ad8*/ 	.short	0x010a
        /*0ada*/ 	.byte	0x3f
	.zero		1


	//   ....[165]....
        /*0adc*/ 	.word	0x00007be0
        /*0ae0*/ 	.word	0x00000007
        /*0ae4*/ 	.word	0x00000000
        /*0ae8*/ 	.short	0x010a
        /*0aea*/ 	.byte	0x3f
	.zero		1


	//   ....[166]....
        /*0aec*/ 	.word	0x00007c70
        /*0af0*/ 	.word	0x00000006
        /*0af4*/ 	.word	0x00000000
        /*0af8*/ 	.short	0x010a
        /*0afa*/ 	.byte	0x3f
	.zero		1


	//   ....[167]....
        /*0afc*/ 	.word	0x00007d00
        /*0b00*/ 	.word	0x00000007
        /*0b04*/ 	.word	0x00000000
        /*0b08*/ 	.short	0x010a
        /*0b0a*/ 	.byte	0x3f
	.zero		1


	//   ....[168]....
        /*0b0c*/ 	.word	0x00007d90
        /*0b10*/ 	.word	0x00000006
        /*0b14*/ 	.word	0x00000000
        /*0b18*/ 	.short	0x010a
        /*0b1a*/ 	.byte	0x3f
	.zero		1


	//   ....[169]....
        /*0b1c*/ 	.word	0x00007e20
        /*0b20*/ 	.word	0x00000007
        /*0b24*/ 	.word	0x00000000
        /*0b28*/ 	.short	0x010a
        /*0b2a*/ 	.byte	0x3f
	.zero		1


	//   ....[170]....
        /*0b2c*/ 	.word	0x00007eb0
        /*0b30*/ 	.word	0x00000006
        /*0b34*/ 	.word	0x00000000
        /*0b38*/ 	.short	0x010a
        /*0b3a*/ 	.byte	0x3f
	.zero		1


	//   ....[171]....
        /*0b3c*/ 	.word	0x00007f40
        /*0b40*/ 	.word	0x00000007
        /*0b44*/ 	.word	0x00000000
        /*0b48*/ 	.short	0x010a
        /*0b4a*/ 	.byte	0x3f
	.zero		1


	//   ....[172]....
        /*0b4c*/ 	.word	0x00007fd0
        /*0b50*/ 	.word	0x00000006
        /*0b54*/ 	.word	0x00000000
        /*0b58*/ 	.short	0x010a
        /*0b5a*/ 	.byte	0x3f
	.zero		1


	//   ....[173]....
        /*0b5c*/ 	.word	0x00008060
        /*0b60*/ 	.word	0x00000007
        /*0b64*/ 	.word	0x00000000
        /*0b68*/ 	.short	0x010a
        /*0b6a*/ 	.byte	0x3f
	.zero		1


	//   ....[174]....
        /*0b6c*/ 	.word	0x000080f0
        /*0b70*/ 	.word	0x00000006
        /*0b74*/ 	.word	0x00000000
        /*0b78*/ 	.short	0x010a
        /*0b7a*/ 	.byte	0x3f
	.zero		1


	//   ....[175]....
        /*0b7c*/ 	.word	0x00008180
        /*0b80*/ 	.word	0x00000007
        /*0b84*/ 	.word	0x00000000
        /*0b88*/ 	.short	0x010a
        /*0b8a*/ 	.byte	0x3f
	.zero		1


	//   ....[176]....
        /*0b8c*/ 	.word	0x00008210
        /*0b90*/ 	.word	0x00000006
        /*0b94*/ 	.word	0x00000000
        /*0b98*/ 	.short	0x010a
        /*0b9a*/ 	.byte	0x3f
	.zero		1


	//   ....[177]....
        /*0b9c*/ 	.word	0x000082a0
        /*0ba0*/ 	.word	0x00000007
        /*0ba4*/ 	.word	0x00000000
        /*0ba8*/ 	.short	0x010a
        /*0baa*/ 	.byte	0x3f
	.zero		1


	//   ....[178]....
        /*0bac*/ 	.word	0x00008330
        /*0bb0*/ 	.word	0x00000006
        /*0bb4*/ 	.word	0x00000000
        /*0bb8*/ 	.short	0x010a
        /*0bba*/ 	.byte	0x3f
	.zero		1


	//   ....[179]....
        /*0bbc*/ 	.word	0x000083c0
        /*0bc0*/ 	.word	0x00000007
        /*0bc4*/ 	.word	0x00000000
        /*0bc8*/ 	.short	0x010a
        /*0bca*/ 	.byte	0x3f
	.zero		1


	//   ....[180]....
        /*0bcc*/ 	.word	0x00008450
        /*0bd0*/ 	.word	0x00000006
        /*0bd4*/ 	.word	0x00000000
        /*0bd8*/ 	.short	0x010a
        /*0bda*/ 	.byte	0x3f
	.zero		1


	//   ....[181]....
        /*0bdc*/ 	.word	0x000084e0
        /*0be0*/ 	.word	0x00000007
        /*0be4*/ 	.word	0x00000000
        /*0be8*/ 	.short	0x010a
        /*0bea*/ 	.byte	0x3f
	.zero		1


	//   ....[182]....
        /*0bec*/ 	.word	0x00008570
        /*0bf0*/ 	.word	0x00000006
        /*0bf4*/ 	.word	0x00000000
        /*0bf8*/ 	.short	0x010a
        /*0bfa*/ 	.byte	0x3f
	.zero		1


	//   ....[183]....
        /*0bfc*/ 	.word	0x00008600
        /*0c00*/ 	.word	0x00000007
        /*0c04*/ 	.word	0x00000000
        /*0c08*/ 	.short	0x010a
        /*0c0a*/ 	.byte	0x3f
	.zero		1


	//   ....[184]....
        /*0c0c*/ 	.word	0x00008690
        /*0c10*/ 	.word	0x00000006
        /*0c14*/ 	.word	0x00000000
        /*0c18*/ 	.short	0x010a
        /*0c1a*/ 	.byte	0x3f
	.zero		1


	//   ....[185]....
        /*0c1c*/ 	.word	0x00008720
        /*0c20*/ 	.word	0x00000003
        /*0c24*/ 	.word	0x00000000
        /*0c28*/ 	.short	0x010a
        /*0c2a*/ 	.byte	0x3f
	.zero		1


	//   ....[186]....
        /*0c2c*/ 	.word	0x00008790
        /*0c30*/ 	.word	0x0000000f
        /*0c34*/ 	.word	0xfffffff8
        /*0c38*/ 	.short	0x010a
        /*0c3a*/ 	.byte	0x3f
	.zero		1


	//   ....[187]....
        /*0c3c*/ 	.word	0x000087f0
        /*0c40*/ 	.word	0x0000000f
        /*0c44*/ 	.word	0x00000000
        /*0c48*/ 	.short	0x010a
        /*0c4a*/ 	.byte	0x3f
	.zero		1


	//   ....[188]....
        /*0c4c*/ 	.word	0x00008850
        /*0c50*/ 	.word	0x00000010
        /*0c54*/ 	.word	0x00000000
        /*0c58*/ 	.short	0x010a
        /*0c5a*/ 	.byte	0x3f
	.zero		1


	//   ....[189]....
        /*0c5c*/ 	.word	0x000088b0
        /*0c60*/ 	.word	0x0000000f
        /*0c64*/ 	.word	0x00000008
        /*0c68*/ 	.short	0x010a
        /*0c6a*/ 	.byte	0x3f
	.zero		1


	//   ....[190]....
        /*0c6c*/ 	.word	0x00008980
        /*0c70*/ 	.word	0x00000013
        /*0c74*/ 	.word	0x000001c0
        /*0c78*/ 	.short	0x010a
        /*0c7a*/ 	.byte	0x3f
	.zero		1


	//   ....[191]....
        /*0c7c*/ 	.word	0x00008a60
        /*0c80*/ 	.word	0x00000005
        /*0c84*/ 	.word	0x00000000
        /*0c88*/ 	.short	0x010a
        /*0c8a*/ 	.byte	0x3f
	.zero		1


	//   ....[192]....
        /*0c8c*/ 	.word	0x00008ab0
        /*0c90*/ 	.word	0x00000007
        /*0c94*/ 	.word	0x00000000
        /*0c98*/ 	.short	0x010a
        /*0c9a*/ 	.byte	0x3f
	.zero		1


	//   ....[193]....
        /*0c9c*/ 	.word	0x00008b00
        /*0ca0*/ 	.word	0x00000006
        /*0ca4*/ 	.word	0x00000000
        /*0ca8*/ 	.short	0x010a
        /*0caa*/ 	.byte	0x3f
	.zero		1


	//   ....[194]....
        /*0cac*/ 	.word	0x00008b50
        /*0cb0*/ 	.word	0x00000007
        /*0cb4*/ 	.word	0x00000000
        /*0cb8*/ 	.short	0x010a
        /*0cba*/ 	.byte	0x3f
	.zero		1


	//   ....[195]....
        /*0cbc*/ 	.word	0x00008ba0
        /*0cc0*/ 	.word	0x00000006
        /*0cc4*/ 	.word	0x00000000
        /*0cc8*/ 	.short	0x010a
        /*0cca*/ 	.byte	0x3f
	.zero		1


	//   ....[196]....
        /*0ccc*/ 	.word	0x00008bf0
        /*0cd0*/ 	.word	0x00000007
        /*0cd4*/ 	.word	0x00000000
        /*0cd8*/ 	.short	0x010a
        /*0cda*/ 	.byte	0x3f
	.zero		1


	//   ....[197]....
        /*0cdc*/ 	.word	0x00008c40
        /*0ce0*/ 	.word	0x00000006
        /*0ce4*/ 	.word	0x00000000
        /*0ce8*/ 	.short	0x010a
        /*0cea*/ 	.byte	0x3f
	.zero		1


	//   ....[198]....
        /*0cec*/ 	.word	0x00008c90
        /*0cf0*/ 	.word	0x00000007
        /*0cf4*/ 	.word	0x00000000
        /*0cf8*/ 	.short	0x010a
        /*0cfa*/ 	.byte	0x3f
	.zero		1


	//   ....[199]....
        /*0cfc*/ 	.word	0x00008ce0
        /*0d00*/ 	.word	0x00000006
        /*0d04*/ 	.word	0x00000000
        /*0d08*/ 	.short	0x010a
        /*0d0a*/ 	.byte	0x3f
	.zero		1


	//   ....[200]....
        /*0d0c*/ 	.word	0x00008d30
        /*0d10*/ 	.word	0x00000007
        /*0d14*/ 	.word	0x00000000
        /*0d18*/ 	.short	0x010a
        /*0d1a*/ 	.byte	0x3f
	.zero		1


	//   ....[201]....
        /*0d1c*/ 	.word	0x00008d80
        /*0d20*/ 	.word	0x00000006
        /*0d24*/ 	.word	0x00000000
        /*0d28*/ 	.short	0x010a
        /*0d2a*/ 	.byte	0x3f
	.zero		1


	//   ....[202]....
        /*0d2c*/ 	.word	0x00008dd0
        /*0d30*/ 	.word	0x00000007
        /*0d34*/ 	.word	0x00000000
        /*0d38*/ 	.short	0x010a
        /*0d3a*/ 	.byte	0x3f
	.zero		1


	//   ....[203]....
        /*0d3c*/ 	.word	0x00008e20
        /*0d40*/ 	.word	0x00000006
        /*0d44*/ 	.word	0x00000000
        /*0d48*/ 	.short	0x010a
        /*0d4a*/ 	.byte	0x3f
	.zero		1


	//   ....[204]....
        /*0d4c*/ 	.word	0x00008e70
        /*0d50*/ 	.word	0x00000007
        /*0d54*/ 	.word	0x00000000
        /*0d58*/ 	.short	0x010a
        /*0d5a*/ 	.byte	0x3f
	.zero		1


	//   ....[205]....
        /*0d5c*/ 	.word	0x00008ec0
        /*0d60*/ 	.word	0x00000006
        /*0d64*/ 	.word	0x00000000
        /*0d68*/ 	.short	0x010a
        /*0d6a*/ 	.byte	0x3f
	.zero		1


	//   ....[206]....
        /*0d6c*/ 	.word	0x00008f10
        /*0d70*/ 	.word	0x00000007
        /*0d74*/ 	.word	0x00000000
        /*0d78*/ 	.short	0x010a
        /*0d7a*/ 	.byte	0x3f
	.zero		1


	//   ....[207]....
        /*0d7c*/ 	.word	0x00008f60
        /*0d80*/ 	.word	0x00000006
        /*0d84*/ 	.word	0x00000000
        /*0d88*/ 	.short	0x010a
        /*0d8a*/ 	.byte	0x3f
	.zero		1


	//   ....[208]....
        /*0d8c*/ 	.word	0x00008fb0
        /*0d90*/ 	.word	0x00000007
        /*0d94*/ 	.word	0x00000000
        /*0d98*/ 	.short	0x010a
        /*0d9a*/ 	.byte	0x3f
	.zero		1


	//   ....[209]....
        /*0d9c*/ 	.word	0x00009000
        /*0da0*/ 	.word	0x00000006
        /*0da4*/ 	.word	0x00000000
        /*0da8*/ 	.short	0x010a
        /*0daa*/ 	.byte	0x3f
	.zero		1


	//   ....[210]....
        /*0dac*/ 	.word	0x00009050
        /*0db0*/ 	.word	0x00000007
        /*0db4*/ 	.word	0x00000000
        /*0db8*/ 	.short	0x010a
        /*0dba*/ 	.byte	0x3f
	.zero		1


	//   ....[211]....
        /*0dbc*/ 	.word	0x000090a0
        /*0dc0*/ 	.word	0x00000006
        /*0dc4*/ 	.word	0x00000000
        /*0dc8*/ 	.short	0x010a
        /*0dca*/ 	.byte	0x3f
	.zero		1


	//   ....[212]....
        /*0dcc*/ 	.word	0x000090f0
        /*0dd0*/ 	.word	0x00000007
        /*0dd4*/ 	.word	0x00000000
        /*0dd8*/ 	.short	0x010a
        /*0dda*/ 	.byte	0x3f
	.zero		1


	//   ....[213]....
        /*0ddc*/ 	.word	0x00009140
        /*0de0*/ 	.word	0x00000006
        /*0de4*/ 	.word	0x00000000
        /*0de8*/ 	.short	0x010a
        /*0dea*/ 	.byte	0x3f
	.zero		1


	//   ....[214]....
        /*0dec*/ 	.word	0x00009190
        /*0df0*/ 	.word	0x00000007
        /*0df4*/ 	.word	0x00000000
        /*0df8*/ 	.short	0x010a
        /*0dfa*/ 	.byte	0x3f
	.zero		1


	//   ....[215]....
        /*0dfc*/ 	.word	0x000091e0
        /*0e00*/ 	.word	0x00000006
        /*0e04*/ 	.word	0x00000000
        /*0e08*/ 	.short	0x010a
        /*0e0a*/ 	.byte	0x3f
	.zero		1


	//   ....[216]....
        /*0e0c*/ 	.word	0x00009230
        /*0e10*/ 	.word	0x00000007
        /*0e14*/ 	.word	0x00000000
        /*0e18*/ 	.short	0x010a
        /*0e1a*/ 	.byte	0x3f
	.zero		1


	//   ....[217]....
        /*0e1c*/ 	.word	0x00009280
        /*0e20*/ 	.word	0x00000006
        /*0e24*/ 	.word	0x00000000
        /*0e28*/ 	.short	0x010a
        /*0e2a*/ 	.byte	0x3f
	.zero		1


	//   ....[218]....
        /*0e2c*/ 	.word	0x000092d0
        /*0e30*/ 	.word	0x00000007
        /*0e34*/ 	.word	0x00000000
        /*0e38*/ 	.short	0x010a
        /*0e3a*/ 	.byte	0x3f
	.zero		1


	//   ....[219]....
        /*0e3c*/ 	.word	0x00009320
        /*0e40*/ 	.word	0x00000006
        /*0e44*/ 	.word	0x00000000
        /*0e48*/ 	.short	0x010a
        /*0e4a*/ 	.byte	0x3f
	.zero		1


	//   ....[220]....
        /*0e4c*/ 	.word	0x00009370
        /*0e50*/ 	.word	0x00000007
        /*0e54*/ 	.word	0x00000000
        /*0e58*/ 	.short	0x010a
        /*0e5a*/ 	.byte	0x3f
	.zero		1


	//   ....[221]....
        /*0e5c*/ 	.word	0x000093c0
        /*0e60*/ 	.word	0x00000006
        /*0e64*/ 	.word	0x00000000
        /*0e68*/ 	.short	0x010a
        /*0e6a*/ 	.byte	0x3f
	.zero		1


	//   ....[222]....
        /*0e6c*/ 	.word	0x00009410
        /*0e70*/ 	.word	0x00000007
        /*0e74*/ 	.word	0x00000000
        /*0e78*/ 	.short	0x010a
        /*0e7a*/ 	.byte	0x3f
	.zero		1


	//   ....[223]....
        /*0e7c*/ 	.word	0x00009460
        /*0e80*/ 	.word	0x00000006
        /*0e84*/ 	.word	0x00000000
        /*0e88*/ 	.short	0x010a
        /*0e8a*/ 	.byte	0x3f
	.zero		1


	//   ....[224]....
        /*0e8c*/ 	.word	0x000094b0
        /*0e90*/ 	.word	0x00000007
        /*0e94*/ 	.word	0x00000000
        /*0e98*/ 	.short	0x010a
        /*0e9a*/ 	.byte	0x3f
	.zero		1


	//   ....[225]....
        /*0e9c*/ 	.word	0x00009500
        /*0ea0*/ 	.word	0x00000006
        /*0ea4*/ 	.word	0x00000000
        /*0ea8*/ 	.short	0x010a
        /*0eaa*/ 	.byte	0x3f
	.zero		1


	//   ....[226]....
        /*0eac*/ 	.word	0x00009550
        /*0eb0*/ 	.word	0x00000007
        /*0eb4*/ 	.word	0x00000000
        /*0eb8*/ 	.short	0x010a
        /*0eba*/ 	.byte	0x3f
	.zero		1


	//   ....[227]....
        /*0ebc*/ 	.word	0x000095a0
        /*0ec0*/ 	.word	0x00000006
        /*0ec4*/ 	.word	0x00000000
        /*0ec8*/ 	.short	0x010a
        /*0eca*/ 	.byte	0x3f
	.zero		1


	//   ....[228]....
        /*0ecc*/ 	.word	0x000095f0
        /*0ed0*/ 	.word	0x00000007
        /*0ed4*/ 	.word	0x00000000
        /*0ed8*/ 	.short	0x010a
        /*0eda*/ 	.byte	0x3f
	.zero		1


	//   ....[229]....
        /*0edc*/ 	.word	0x00009640
        /*0ee0*/ 	.word	0x00000006
        /*0ee4*/ 	.word	0x00000000
        /*0ee8*/ 	.short	0x010a
        /*0eea*/ 	.byte	0x3f
	.zero		1


	//   ....[230]....
        /*0eec*/ 	.word	0x00009690
        /*0ef0*/ 	.word	0x00000007
        /*0ef4*/ 	.word	0x00000000
        /*0ef8*/ 	.short	0x010a
        /*0efa*/ 	.byte	0x3f
	.zero		1


	//   ....[231]....
        /*0efc*/ 	.word	0x000096e0
        /*0f00*/ 	.word	0x00000006
        /*0f04*/ 	.word	0x00000000
        /*0f08*/ 	.short	0x010a
        /*0f0a*/ 	.byte	0x3f
	.zero		1


	//   ....[232]....
        /*0f0c*/ 	.word	0x00009730
        /*0f10*/ 	.word	0x00000007
        /*0f14*/ 	.word	0x00000000
        /*0f18*/ 	.short	0x010a
        /*0f1a*/ 	.byte	0x3f
	.zero		1


	//   ....[233]....
        /*0f1c*/ 	.word	0x00009780
        /*0f20*/ 	.word	0x00000006
        /*0f24*/ 	.word	0x00000000
        /*0f28*/ 	.short	0x010a
        /*0f2a*/ 	.byte	0x3f
	.zero		1


	//   ....[234]....
        /*0f2c*/ 	.word	0x000097d0
        /*0f30*/ 	.word	0x00000007
        /*0f34*/ 	.word	0x00000000
        /*0f38*/ 	.short	0x010a
        /*0f3a*/ 	.byte	0x3f
	.zero		1


	//   ....[235]....
        /*0f3c*/ 	.word	0x00009820
        /*0f40*/ 	.word	0x00000006
        /*0f44*/ 	.word	0x00000000
        /*0f48*/ 	.short	0x010a
        /*0f4a*/ 	.byte	0x3f
	.zero		1


	//   ....[236]....
        /*0f4c*/ 	.word	0x00009870
        /*0f50*/ 	.word	0x00000007
        /*0f54*/ 	.word	0x00000000
        /*0f58*/ 	.short	0x010a
        /*0f5a*/ 	.byte	0x3f
	.zero		1


	//   ....[237]....
        /*0f5c*/ 	.word	0x000098c0
        /*0f60*/ 	.word	0x00000006
        /*0f64*/ 	.word	0x00000000
        /*0f68*/ 	.short	0x010a
        /*0f6a*/ 	.byte	0x3f
	.zero		1


	//   ....[238]....
        /*0f6c*/ 	.word	0x00009910
        /*0f70*/ 	.word	0x00000007
        /*0f74*/ 	.word	0x00000000
        /*0f78*/ 	.short	0x010a
        /*0f7a*/ 	.byte	0x3f
	.zero		1


	//   ....[239]....
        /*0f7c*/ 	.word	0x00009960
        /*0f80*/ 	.word	0x00000006
        /*0f84*/ 	.word	0x00000000
        /*0f88*/ 	.short	0x010a
        /*0f8a*/ 	.byte	0x3f
	.zero		1


	//   ....[240]....
        /*0f8c*/ 	.word	0x000099b0
        /*0f90*/ 	.word	0x00000007
        /*0f94*/ 	.word	0x00000000
        /*0f98*/ 	.short	0x010a
        /*0f9a*/ 	.byte	0x3f
	.zero		1


	//   ....[241]....
        /*0f9c*/ 	.word	0x00009a00
        /*0fa0*/ 	.word	0x00000006
        /*0fa4*/ 	.word	0x00000000
        /*0fa8*/ 	.short	0x010a
        /*0faa*/ 	.byte	0x3f
	.zero		1


	//   ....[242]....
        /*0fac*/ 	.word	0x00009a50
        /*0fb0*/ 	.word	0x00000007
        /*0fb4*/ 	.word	0x00000000
        /*0fb8*/ 	.short	0x010a
        /*0fba*/ 	.byte	0x3f
	.zero		1


	//   ....[243]....
        /*0fbc*/ 	.word	0x00009aa0
        /*0fc0*/ 	.word	0x00000006
        /*0fc4*/ 	.word	0x00000000
        /*0fc8*/ 	.short	0x010a
        /*0fca*/ 	.byte	0x3f
	.zero		1


	//   ....[244]....
        /*0fcc*/ 	.word	0x00009af0
        /*0fd0*/ 	.word	0x00000007
        /*0fd4*/ 	.word	0x00000000
        /*0fd8*/ 	.short	0x010a
        /*0fda*/ 	.byte	0x3f
	.zero		1


	//   ....[245]....
        /*0fdc*/ 	.word	0x00009b40
        /*0fe0*/ 	.word	0x00000006
        /*0fe4*/ 	.word	0x00000000
        /*0fe8*/ 	.short	0x010a
        /*0fea*/ 	.byte	0x3f
	.zero		1


	//----- nvinfo : EIATTR_NUM_MBARRIERS
	.align		4
.L_28:
        /*0fec*/ 	.byte	0x03, 0x38
        /*0fee*/ 	.short	0x0076


	//----- nvinfo : EIATTR_EXIT_INSTR_OFFSETS
	.align		4
        /*0ff0*/ 	.byte	0x04, 0x1c
        /*0ff2*/ 	.short	(.L_30 - .L_29)


	//   ....[0]....
.L_29:
        /*0ff4*/ 	.word	0x00001800


	//   ....[1]....
        /*0ff8*/ 	.word	0x00001860


	//   ....[2]....
        /*0ffc*/ 	.word	0x00005ac0


	//   ....[3]....
        /*1000*/ 	.word	0x00005af0


	//   ....[4]....
        /*1004*/ 	.word	0x00008770


	//----- nvinfo : EIATTR_MAX_THREADS
	.align		4
.L_30:
        /*1008*/ 	.byte	0x04, 0x05
        /*100a*/ 	.short	(.L_32 - .L_31)
.L_31:
        /*100c*/ 	.word	0x00000180
        /*1010*/ 	.word	0x00000001
        /*1014*/ 	.word	0x00000001


	//----- nvinfo : EIATTR_CRS_STACK_SIZE
	.align		4
.L_32:
        /*1018*/ 	.byte	0x04, 0x1e
        /*101a*/ 	.short	(.L_34 - .L_33)
.L_33:
        /*101c*/ 	.word	0x00000000


	//----- nvinfo : EIATTR_CBANK_PARAM_SIZE
	.align		4
.L_34:
        /*1020*/ 	.byte	0x03, 0x19
        /*1022*/ 	.short	0x0470


	//----- nvinfo : EIATTR_PARAM_CBANK
	.align		4
        /*1024*/ 	.byte	0x04, 0x0a
        /*1026*/ 	.short	(.L_36 - .L_35)
	.align		4
.L_35:
        /*1028*/ 	.word	index@(.nv.constant0._ZN7cutlass13device_kernelINS_4gemm6kernel13GemmUniversalIN4cute5tupleIJiiiiEEENS1_10collective13CollectiveMmaINS1_37MainloopSm90TmaGmmaWarpSpecializedFP8ILi56ENS5_IJNS4_1CILi1EEESB_SB_EEENS1_32KernelTmaWarpSpecializedPingpongEEENS5_IJNSA_ILi64EEESF_NSA_ILi32EEEEEENS_12float_e4m3_tENS5_IJlSB_lEEESI_SJ_NS4_8TiledMMAINS4_8MMA_AtomIJNS4_4SM904GMMA30MMA_64x64x32_F32E4M3E4M3_SS_TNILNSN_7ScaleInE1ELSP_1EEEEEENS4_6LayoutISC_NS5_IJNSA_ILi0EEEST_ST_EEEEENS5_IJNS4_10UnderscoreESW_SW_EEEEENS4_13SM90_TMA_LOADENS4_14ComposedLayoutINS4_7SwizzleILi1ELi4ELi3EEENS4_18smem_ptr_flag_bitsILi8EEENSS_INS5_IJNSA_ILi8EEESG_EEENS5_IJSG_SB_EEEEEEEvNS4_8identityESZ_S19_vS1A_EENS_8epilogue10collective6detail29Sm90TmaWarpSpecializedAdapterINS1D_15DefaultEpilogueISI_SJ_SJ_NS1C_6thread17LinearCombinationISI_Li1EffLNS1H_9ScaleType4KindE0ELNS_15FloatRoundStyleE2ESI_EENS1_15EpilogueDefaultEEEEEvvEEEEvNT_6ParamsE)
        /*102c*/ 	.short	0x0210
        /*102e*/ 	.short	0x0470


	//----- nvinfo : EIATTR_SW_WAR
	.align		4
.L_36:
        /*1030*/ 	.byte	0x04, 0x36
        /*1032*/ 	.short	(.L_38 - .L_37)
.L_37:
        /*1034*/ 	.word	0x00000008
.L_38:


//--------------------- .nv.callgraph             --------------------------
	.section	.nv.callgraph,"",@"SHT_CUDA_CALLGRAPH"
	.align	4
	.sectionentsize	8
	.align		4
        /*0000*/ 	.word	0x00000000
	.align		4
        /*0004*/ 	.word	0xffffffff
	.align		4
        /*0008*/ 	.word	0x00000000
	.align		4
        /*000c*/ 	.word	0xfffffffe
	.align		4
        /*0010*/ 	.word	0x00000000
	.align		4
        /*0014*/ 	.word	0xfffffffd
	.align		4
        /*0018*/ 	.word	0x00000000
	.align		4
        /*001c*/ 	.word	0xfffffffc


//--------------------- .nv.constant4             --------------------------
	.section	.nv.constant4,"a",@progbits
	.align	8
	.align		8
.nv.constant4:
        /*0000*/ 	.dword	_ZN39_INTERNAL_5f5a93f2_4_k_cu_e0459228_27084cuda3std3__45__cpo5beginE
	.align		8
        /*0008*/ 	.dword	_ZN39_INTERNAL_5f5a93f2_4_k_cu_e0459228_27084cuda3std3__45__cpo3endE
	.align		8
        /*0010*/ 	.dword	_ZN39_INTERNAL_5f5a93f2_4_k_cu_e0459228_27084cuda3std3__45__cpo6cbeginE
	.align		8
        /*0018*/ 	.dword	_ZN39_INTERNAL_5f5a93f2_4_k_cu_e0459228_27084cuda3std3__45__cpo4cendE
	.align		8
        /*0020*/ 	.dword	_ZN39_INTERNAL_5f5a93f2_4_k_cu_e0459228_27084cuda3std3__441_GLOBAL__N__5f5a93f2_4_k_cu_e0459228_27086ignoreE
	.align		8
        /*0028*/ 	.dword	_ZN39_INTERNAL_5f5a93f2_4_k_cu_e0459228_27084cuda3std3__419piecewise_constructE
	.align		8
        /*0030*/ 	.dword	_ZN39_INTERNAL_5f5a93f2_4_k_cu_e0459228_27084cuda3std3__48in_placeE
	.align		8
        /*0038*/ 	.dword	_ZN39_INTERNAL_5f5a93f2_4_k_cu_e0459228_27084cuda3std6ranges3__45__cpo4swapE
	.align		8
        /*0040*/ 	.dword	_ZN39_INTERNAL_5f5a93f2_4_k_cu_e0459228_27084cuda3std6ranges3__45__cpo9iter_moveE
	.align		8
        /*0048*/ 	.dword	_ZN39_INTERNAL_5f5a93f2_4_k_cu_e0459228_27084cute7productE
	.align		8
        /*0050*/ 	.dword	_ZN39_INTERNAL_5f5a93f2_4_k_cu_e0459228_27084cute1_E


//--------------------- .text._ZN7cutlass13device_kernelINS_4gemm6kernel13GemmUniversalIN4cute5tupleIJiiiiEEENS1_10collective13CollectiveMmaINS1_37MainloopSm90TmaGmmaWarpSpecializedFP8ILi56ENS5_IJNS4_1CILi1EEESB_SB_EEENS1_32KernelTmaWarpSpecializedPingpongEEENS5_IJNSA_ILi64EEESF_NSA_ILi32EEEEEENS_12float_e4m3_tENS5_IJlSB_lEEESI_SJ_NS4_8TiledMMAINS4_8MMA_AtomIJNS4_4SM904GMMA30MMA_64x64x32_F32E4M3E4M3_SS_TNILNSN_7ScaleInE1ELSP_1EEEEEENS4_6LayoutISC_NS5_IJNSA_ILi0EEEST_ST_EEEEENS5_IJNS4_10UnderscoreESW_SW_EEEEENS4_13SM90_TMA_LOADENS4_14ComposedLayoutINS4_7SwizzleILi1ELi4ELi3EEENS4_18smem_ptr_flag_bitsILi8EEENSS_INS5_IJNSA_ILi8EEESG_EEENS5_IJSG_SB_EEEEEEEvNS4_8identityESZ_S19_vS1A_EENS_8epilogue10collective6detail29Sm90TmaWarpSpecializedAdapterINS1D_15DefaultEpilogueISI_SJ_SJ_NS1C_6thread17LinearCombinationISI_Li1EffLNS1H_9ScaleType4KindE0ELNS_15FloatRoundStyleE2ESI_EENS1_15EpilogueDefaultEEEEEvvEEEEvNT_6ParamsE --------------------------
	.section	.text._ZN7cutlass13device_kernelINS_4gemm6kernel13GemmUniversalIN4cute5tupleIJiiiiEEENS1_10collective13CollectiveMmaINS1_37MainloopSm90TmaGmmaWarpSpecializedFP8ILi56ENS5_IJNS4_1CILi1EEESB_SB_EEENS1_32KernelTmaWarpSpecializedPingpongEEENS5_IJNSA_ILi64EEESF_NSA_ILi32EEEEEENS_12float_e4m3_tENS5_IJlSB_lEEESI_SJ_NS4_8TiledMMAINS4_8MMA_AtomIJNS4_4SM904GMMA30MMA_64x64x32_F32E4M3E4M3_SS_TNILNSN_7ScaleInE1ELSP_1EEEEEENS4_6LayoutISC_NS5_IJNSA_ILi0EEEST_ST_EEEEENS5_IJNS4_10UnderscoreESW_SW_EEEEENS4_13SM90_TMA_LOADENS4_14ComposedLayoutINS4_7SwizzleILi1ELi4ELi3EEENS4_18smem_ptr_flag_bitsILi8EEENSS_INS5_IJNSA_ILi8EEESG_EEENS5_IJSG_SB_EEEEEEEvNS4_8identityESZ_S19_vS1A_EENS_8epilogue10collective6detail29Sm90TmaWarpSpecializedAdapterINS1D_15DefaultEpilogueISI_SJ_SJ_NS1C_6thread17LinearCombinationISI_Li1EffLNS1H_9ScaleType4KindE0ELNS_15FloatRoundStyleE2ESI_EENS1_15EpilogueDefaultEEEEEvvEEEEvNT_6ParamsE,"ax",@progbits
	.align	128
.text._ZN7cutlass13device_kernelINS_4gemm6kernel13GemmUniversalIN4cute5tupleIJiiiiEEENS1_10collective13CollectiveMmaINS1_37MainloopSm90TmaGmmaWarpSpecializedFP8ILi56ENS5_IJNS4_1CILi1EEESB_SB_EEENS1_32KernelTmaWarpSpecializedPingpongEEENS5_IJNSA_ILi64EEESF_NSA_ILi32EEEEEENS_12float_e4m3_tENS5_IJlSB_lEEESI_SJ_NS4_8TiledMMAINS4_8MMA_AtomIJNS4_4SM904GMMA30MMA_64x64x32_F32E4M3E4M3_SS_TNILNSN_7ScaleInE1ELSP_1EEEEEENS4_6LayoutISC_NS5_IJNSA_ILi0EEEST_ST_EEEEENS5_IJNS4_10UnderscoreESW_SW_EEEEENS4_13SM90_TMA_LOADENS4_14ComposedLayoutINS4_7SwizzleILi1ELi4ELi3EEENS4_18smem_ptr_flag_bitsILi8EEENSS_INS5_IJNSA_ILi8EEESG_EEENS5_IJSG_SB_EEEEEEEvNS4_8identityESZ_S19_vS1A_EENS_8epilogue10collective6detail29Sm90TmaWarpSpecializedAdapterINS1D_15DefaultEpilogueISI_SJ_SJ_NS1C_6thread17LinearCombinationISI_Li1EffLNS1H_9ScaleType4KindE0ELNS_15FloatRoundStyleE2ESI_EENS1_15EpilogueDefaultEEEEEvvEEEEvNT_6ParamsE:
        .type           _ZN7cutlass13device_kernelINS_4gemm6kernel13GemmUniversalIN4cute5tupleIJiiiiEEENS1_10collective13CollectiveMmaINS1_37MainloopSm90TmaGmmaWarpSpecializedFP8ILi56ENS5_IJNS4_1CILi1EEESB_SB_EEENS1_32KernelTmaWarpSpecializedPingpongEEENS5_IJNSA_ILi64EEESF_NSA_ILi32EEEEEENS_12float_e4m3_tENS5_IJlSB_lEEESI_SJ_NS4_8TiledMMAINS4_8MMA_AtomIJNS4_4SM904GMMA30MMA_64x64x32_F32E4M3E4M3_SS_TNILNSN_7ScaleInE1ELSP_1EEEEEENS4_6LayoutISC_NS5_IJNSA_ILi0EEEST_ST_EEEEENS5_IJNS4_10UnderscoreESW_SW_EEEEENS4_13SM90_TMA_LOADENS4_14ComposedLayoutINS4_7SwizzleILi1ELi4ELi3EEENS4_18smem_ptr_flag_bitsILi8EEENSS_INS5_IJNSA_ILi8EEESG_EEENS5_IJSG_SB_EEEEEEEvNS4_8identityESZ_S19_vS1A_EENS_8epilogue10collective6detail29Sm90TmaWarpSpecializedAdapterINS1D_15DefaultEpilogueISI_SJ_SJ_NS1C_6thread17LinearCombinationISI_Li1EffLNS1H_9ScaleType4KindE0ELNS_15FloatRoundStyleE2ESI_EENS1_15EpilogueDefaultEEEEEvvEEEEvNT_6ParamsE,@function
        .size           _ZN7cutlass13device_kernelINS_4gemm6kernel13GemmUniversalIN4cute5tupleIJiiiiEEENS1_10collective13CollectiveMmaINS1_37MainloopSm90TmaGmmaWarpSpecializedFP8ILi56ENS5_IJNS4_1CILi1EEESB_SB_EEENS1_32KernelTmaWarpSpecializedPingpongEEENS5_IJNSA_ILi64EEESF_NSA_ILi32EEEEEENS_12float_e4m3_tENS5_IJlSB_lEEESI_SJ_NS4_8TiledMMAINS4_8MMA_AtomIJNS4_4SM904GMMA30MMA_64x64x32_F32E4M3E4M3_SS_TNILNSN_7ScaleInE1ELSP_1EEEEEENS4_6LayoutISC_NS5_IJNSA_ILi0EEEST_ST_EEEEENS5_IJNS4_10UnderscoreESW_SW_EEEEENS4_13SM90_TMA_LOADENS4_14ComposedLayoutINS4_7SwizzleILi1ELi4ELi3EEENS4_18smem_ptr_flag_bitsILi8EEENSS_INS5_IJNSA_ILi8EEESG_EEENS5_IJSG_SB_EEEEEEEvNS4_8identityESZ_S19_vS1A_EENS_8epilogue10collective6detail29Sm90TmaWarpSpecializedAdapterINS1D_15DefaultEpilogueISI_SJ_SJ_NS1C_6thread17LinearCombinationISI_Li1EffLNS1H_9ScaleType4KindE0ELNS_15FloatRoundStyleE2ESI_EENS1_15EpilogueDefaultEEEEEvvEEEEvNT_6ParamsE,(.L_x_245 - _ZN7cutlass13device_kernelINS_4gemm6kernel13GemmUniversalIN4cute5tupleIJiiiiEEENS1_10collective13CollectiveMmaINS1_37MainloopSm90TmaGmmaWarpSpecializedFP8ILi56ENS5_IJNS4_1CILi1EEESB_SB_EEENS1_32KernelTmaWarpSpecializedPingpongEEENS5_IJNSA_ILi64EEESF_NSA_ILi32EEEEEENS_12float_e4m3_tENS5_IJlSB_lEEESI_SJ_NS4_8TiledMMAINS4_8MMA_AtomIJNS4_4SM904GMMA30MMA_64x64x32_F32E4M3E4M3_SS_TNILNSN_7ScaleInE1ELSP_1EEEEEENS4_6LayoutISC_NS5_IJNSA_ILi0EEEST_ST_EEEEENS5_IJNS4_10UnderscoreESW_SW_EEEEENS4_13SM90_TMA_LOADENS4_14ComposedLayoutINS4_7SwizzleILi1ELi4ELi3EEENS4_18smem_ptr_flag_bitsILi8EEENSS_INS5_IJNSA_ILi8EEESG_EEENS5_IJSG_SB_EEEEEEEvNS4_8identityESZ_S19_vS1A_EENS_8epilogue10collective6detail29Sm90TmaWarpSpecializedAdapterINS1D_15DefaultEpilogueISI_SJ_SJ_NS1C_6thread17LinearCombinationISI_Li1EffLNS1H_9ScaleType4KindE0ELNS_15FloatRoundStyleE2ESI_EENS1_15EpilogueDefaultEEEEEvvEEEEvNT_6ParamsE)
        .other          _ZN7cutlass13device_kernelINS_4gemm6kernel13GemmUniversalIN4cute5tupleIJiiiiEEENS1_10collective13CollectiveMmaINS1_37MainloopSm90TmaGmmaWarpSpecializedFP8ILi56ENS5_IJNS4_1CILi1EEESB_SB_EEENS1_32KernelTmaWarpSpecializedPingpongEEENS5_IJNSA_ILi64EEESF_NSA_ILi32EEEEEENS_12float_e4m3_tENS5_IJlSB_lEEESI_SJ_NS4_8TiledMMAINS4_8MMA_AtomIJNS4_4SM904GMMA30MMA_64x64x32_F32E4M3E4M3_SS_TNILNSN_7ScaleInE1ELSP_1EEEEEENS4_6LayoutISC_NS5_IJNSA_ILi0EEEST_ST_EEEEENS5_IJNS4_10UnderscoreESW_SW_EEEEENS4_13SM90_TMA_LOADENS4_14ComposedLayoutINS4_7SwizzleILi1ELi4ELi3EEENS4_18smem_ptr_flag_bitsILi8EEENSS_INS5_IJNSA_ILi8EEESG_EEENS5_IJSG_SB_EEEEEEEvNS4_8identityESZ_S19_vS1A_EENS_8epilogue10collective6detail29Sm90TmaWarpSpecializedAdapterINS1D_15DefaultEpilogueISI_SJ_SJ_NS1C_6thread17LinearCombinationISI_Li1EffLNS1H_9ScaleType4KindE0ELNS_15FloatRoundStyleE2ESI_EENS1_15EpilogueDefaultEEEEEvvEEEEvNT_6ParamsE,@"STO_CUDA_ENTRY STV_DEFAULT"
_ZN7cutlass13device_kernelINS_4gemm6kernel13GemmUniversalIN4cute5tupleIJiiiiEEENS1_10collective13CollectiveMmaINS1_37MainloopSm90TmaGmmaWarpSpecializedFP8ILi56ENS5_IJNS4_1CILi1EEESB_SB_EEENS1_32KernelTmaWarpSpecializedPingpongEEENS5_IJNSA_ILi64EEESF_NSA_ILi32EEEEEENS_12float_e4m3_tENS5_IJlSB_lEEESI_SJ_NS4_8TiledMMAINS4_8MMA_AtomIJNS4_4SM904GMMA30MMA_64x64x32_F32E4M3E4M3_SS_TNILNSN_7ScaleInE1ELSP_1EEEEEENS4_6LayoutISC_NS5_IJNSA_ILi0EEEST_ST_EEEEENS5_IJNS4_10UnderscoreESW_SW_EEEEENS4_13SM90_TMA_LOADENS4_14ComposedLayoutINS4_7SwizzleILi1ELi4ELi3EEENS4_18smem_ptr_flag_bitsILi8EEENSS_INS5_IJNSA_ILi8EEESG_EEENS5_IJSG_SB_EEEEEEEvNS4_8identityESZ_S19_vS1A_EENS_8epilogue10collective6detail29Sm90TmaWarpSpecializedAdapterINS1D_15DefaultEpilogueISI_SJ_SJ_NS1C_6thread17LinearCombinationISI_Li1EffLNS1H_9ScaleType4KindE0ELNS_15FloatRoundStyleE2ESI_EENS1_15EpilogueDefaultEEEEEvvEEEEvNT_6ParamsE:
[----:B------:R-:W-:Y:S01]  /*0000*/  LDC R1, c[0x0][0x28] ;  /* 0x00000a00ff017b82 */ /* 0x000fe20000000800 */
[----:B------:R-:W0:Y:S01]  /*0010*/  S2R R11, SR_TID.X ;  /* 0x00000000000b7919 */ /* 0x000e220000002100 */
[----:B------:R-:W-:Y:S01]  /*0020*/  ELECT P0, URZ, PT ;  /* 0x00000000003f782f */ /* 0x000fe20003800000 */
[----:B------:R-:W-:Y:S01]  /*0030*/  BSSY B0, `(.L_x_0) ;  /* 0x000000f000007945 */ /* 0x000fe20003800000 */
[--C-:B0-----:R-:W-:Y:S02]  /*0040*/  SHF.R.U32.HI R0, RZ, 0x5, R11.reuse ;  /* 0x00000005ff007819 */ /* 0x101fe4000001160b */
[----:B------:R-:W-:-:S03]  /*0050*/  SHF.R.U32.HI R4, RZ, 0x7, R11 ;  /* 0x00000007ff047819 */ /* 0x000fc6000001160b */
[----:B------:R-:W0:Y:S04]  /*0060*/  SHFL.IDX PT, R2, R0, RZ, 0x1f ;  /* 0x00001fff00027589 */ /* 0x000e2800000e0000 */
[----:B------:R1:W2:Y:S01]  /*0070*/  SHFL.IDX PT, R5, R4, RZ, 0x1f ;  /* 0x00001fff04057589 */ /* 0x0002a200000e0000 */
[----:B0-----:R-:W-:-:S13]  /*0080*/  ISETP.NE.OR P0, PT, R2, RZ, !P0 ;  /* 0x000000ff0200720c */ /* 0x001fda0004705670 */
[----:B-12---:R-:W-:Y:S05]  /*0090*/  @P0 BRA `(.L_x_1) ;  /* 0x0000000000200947 */ /* 0x006fea0003800000 */
[----:B------:R-:W-:Y:S02]  /*00a0*/  ULDC.64 UR4, c[0x0][0x198] ;  /* 0x0000660000047ab9 */ /* 0x000fe40000000a00 */
[----:B------:R-:W-:Y:S02]  /*00b0*/  UIADD3 UR6, UP0, UR4, 0xf0, URZ ;  /* 0x000000f004067890 */ /* 0x000fe4000ff1e03f */
[----:B------:R-:W-:Y:S02]  /*00c0*/  UIADD3 UR4, UP1, UR4, 0x1f0, URZ ;  /* 0x000001f004047890 */ /* 0x000fe4000ff3e03f */
[----:B------:R-:W-:Y:S02]  /*00d0*/  UIADD3.X UR7, URZ, UR5, URZ, UP0, !UPT ;  /* 0x000000053f077290 */ /* 0x000fe400087fe43f */
[----:B------:R-:W-:-:S07]  /*00e0*/  UIADD3.X UR5, URZ, UR5, URZ, UP1, !UPT ;  /* 0x000000053f057290 */ /* 0x000fce0008ffe43f */
[----:B------:R0:W-:Y:S02]  /*00f0*/  UTMACCTL.PF [UR6] ;  /* 0x00000000060079b9 */ /* 0x0001e40008040000 */
[----:B------:R0:W-:Y:S02]  /*0100*/  UTMACCTL.PF [UR4] ;  /* 0x00000000040079b9 */ /* 0x0001e40008040000 */
[----:B0-----:R-:W-:Y:S01]  /*0110*/  NOP ;  /* 0x0000000000007918 */ /* 0x001fe20000000000 */
.L_x_1:
[----:B------:R-:W-:Y:S05]  /*0120*/  BSYNC B0 ;  /* 0x0000000000007941 */ /* 0x000fea0003800000 */
.L_x_0:
[----:B------:R-:W0:Y:S02]  /*0130*/  SHFL.IDX PT, R3, R0, RZ, 0x1f ;  /* 0x00001fff00037589 */ /* 0x000e2400000e0000 */
[----:B0-----:R-:W-:-:S13]  /*0140*/  ISETP.NE.AND P0, PT, R3, RZ, PT ;  /* 0x000000ff0300720c */ /* 0x001fda0003f05270 */
[----:B------:R-:W-:Y:S05]  /*0150*/  @P0 BRA `(.L_x_2) ;  /* 0x0000000800040947 */ /* 0x000fea0003800000 */
[----:B------:R-:W-:Y:S01]  /*0160*/  ELECT P0, URZ, PT ;  /* 0x00000000003f782f */ /* 0x000fe20003800000 */
[----:B------:R-:W-:-:S12]  /*0170*/  BSSY B0, `(.L_x_2) ;  /* 0x000007f000007945 */ /* 0x000fd80003800000 */
[----:B------:R-:W-:Y:S05]  /*0180*/  @!P0 BRA `(.L_x_3) ;  /* 0x0000000400f48947 */ /* 0x000fea0003800000 */
[----:B------:R-:W0:Y:S01]  /*0190*/  S2UR UR8, SR_CgaCtaId ;  /* 0x00000000000879c3 */ /* 0x000e220000008800 */
[----:B------:R-:W-:Y:S01]  /*01a0*/  UMOV UR4, 0x400 ;  /* 0x0000040000047882 */ /* 0x000fe20000000000 */
[----:B------:R-:W-:Y:S01]  /*01b0*/  UMOV UR5, 0x1 ;  /* 0x0000000100057882 */ /* 0x000fe20000000000 */
[----:B------:R-:W-:Y:S02]  /*01c0*/  UMOV UR6, 0x80 ;  /* 0x0000008000067882 */ /* 0x000fe40000000000 */
[----:B------:R-:W-:-:S04]  /*01d0*/  UIADD3 UR6, -UR6, 0x100000, URZ ;  /* 0x0010000006067890 */ /* 0x000fc8000fffe13f */
[----:B------:R-:W-:Y:S02]  /*01e0*/  USHF.L.U32 UR7, UR6, 0xb, URZ ;  /* 0x0000000b06077899 */ /* 0x000fe4000800063f */
[----:B------:R-:W-:Y:S02]  /*01f0*/  USHF.L.U32 UR6, UR6, 0x1, URZ ;  /* 0x0000000106067899 */ /* 0x000fe4000800063f */
[----:B0-----:R-:W-:Y:S02]  /*0200*/  ULEA UR8, UR8, UR4, 0x18 ;  /* 0x0000000408087291 */ /* 0x001fe4000f8ec03f */
[----:B------:R-:W-:-:S04]  /*0210*/  UIADD3 UR4, -UR5, 0x100000, URZ ;  /* 0x0010000005047890 */ /* 0x000fc8000fffe13f */
[----:B------:R-:W-:Y:S02]  /*0220*/  USHF.L.U32 UR5, UR4, 0xb, URZ ;  /* 0x0000000b04057899 */ /* 0x000fe4000800063f */
[----:B------:R-:W-:Y:S01]  /*0230*/  USHF.L.U32 UR4, UR4, 0x1, URZ ;  /* 0x0000000104047899 */ /* 0x000fe2000800063f */
[----:B------:R-:W0:Y:S11]  /*0240*/  FENCE.VIEW.ASYNC.S ;  /* 0x00000000000073c6 */ /* 0x000e360000000000 */
[----:B0-----:R0:W1:Y:S01]  /*0250*/  SYNCS.EXCH.64 URZ, [UR8], UR4 ;  /* 0x00000004083f75b2 */ /* 0x0010620008000100 */
[----:B------:R0:W2:Y:S01]  /*0260*/  SYNCS.EXCH.64 URZ, [UR8+0x1c0], UR6 ;  /* 0x0001c006083f75b2 */ /* 0x0000a20008000100 */
[----:B------:R0:W3:Y:S01]  /*0270*/  SYNCS.EXCH.64 URZ, [UR8+0x8], UR4 ;  /* 0x00000804083f75b2 */ /* 0x0000e20008000100 */
[----:B------:R0:W4:Y:S01]  /*0280*/  SYNCS.EXCH.64 URZ, [UR8+0x1c8], UR6 ;  /* 0x0001c806083f75b2 */ /* 0x0001220008000100 */
[----:B------:R0:W0:Y:S01]  /*0290*/  SYNCS.EXCH.64 URZ, [UR8+0x10], UR4 ;  /* 0x00001004083f75b2 */ /* 0x0000220008000100 */
        /* <DEDUP_REMOVED lines=107> */
[----:B-1234-:R-:W-:Y:S01]  /*0950*/  NOP ;  /* 0x0000000000007918 */ /* 0x01efe20000000000 */
.L_x_3:
[----:B0-----:R-:W-:Y:S05]  /*0960*/  BSYNC B0 ;  /* 0x0000000000007941 */ /* 0x001fea0003800000 */
.L_x_2:
[----:B------:R-:W0:Y:S01]  /*0970*/  SHFL.IDX PT, R6, R0, RZ, 0x1f ;  /* 0x00001fff00067589 */ /* 0x000e2200000e0000 */
[----:B------:R-:W-:Y:S01]  /*0980*/  ELECT P0, URZ, PT ;  /* 0x00000000003f782f */ /* 0x000fe20003800000 */
[----:B------:R-:W-:Y:S01]  /*0990*/  NOP ;  /* 0x0000000000007918 */ /* 0x000fe20000000000 */
[----:B------:R-:W-:Y:S01]  /*09a0*/  ELECT P1, URZ, PT ;  /* 0x00000000003f782f */ /* 0x000fe20003820000 */
[----:B------:R1:W2:Y:S01]  /*09b0*/  SHFL.IDX PT, R3, R0, RZ, 0x1f ;  /* 0x00001fff00037589 */ /* 0x0002a200000e0000 */
[----:B------:R-:W-:Y:S01]  /*09c0*/  UMOV UR4, 0x20 ;  /* 0x0000002000047882 */ /* 0x000fe20000000000 */
[----:B------:R-:W-:Y:S01]  /*09d0*/  UMOV UR11, 0x80 ;  /* 0x00000080000b7882 */ /* 0x000fe20000000000 */
[----:B------:R-:W-:Y:S01]  /*09e0*/  NOP ;  /* 0x0000000000007918 */ /* 0x000fe20000000000 */
[----:B------:R-:W3:Y:S01]  /*09f0*/  SHFL.IDX PT, R4, R4, RZ, 0x1f ;  /* 0x00001fff04047589 */ /* 0x000ee200000e0000 */
[C---:B------:R-:W-:Y:S01]  /*0a00*/  VIADD R33, R5.reuse, 0xffffffff ;  /* 0xffffffff05217836 */ /* 0x040fe20000000000 */
[----:B------:R-:W-:Y:S01]  /*0a10*/  ULDC.64 UR20, c[0x0][0x208] ;  /* 0x0000820000147ab9 */ /* 0x000fe20000000a00 */
[----:B------:R-:W-:-:S02]  /*0a20*/  ISETP.NE.AND P2, PT, R5, RZ, PT ;  /* 0x000000ff0500720c */ /* 0x000fc40003f45270 */
[----:B-1----:R-:W-:Y:S02]  /*0a30*/  SHF.R.S32.HI R0, RZ, 0x1f, R11 ;  /* 0x0000001fff007819 */ /* 0x002fe4000001140b */
[----:B------:R-:W-:Y:S02]  /*0a40*/  ISETP.GE.U32.AND P3, PT, R33, 0x2, PT ;  /* 0x000000022100780c */ /* 0x000fe40003f66070 */
[----:B------:R-:W-:-:S04]  /*0a50*/  LEA.HI R0, R0, R11, RZ, 0x7 ;  /* 0x0000000b00007211 */ /* 0x000fc800078f38ff */
[----:B------:R-:W-:Y:S02]  /*0a60*/  LOP3.LUT R0, R0, 0xffffff80, RZ, 0xc0, !PT ;  /* 0xffffff8000007812 */ /* 0x000fe400078ec0ff */
[----:B0-----:R-:W-:-:S03]  /*0a70*/  ISETP.NE.OR P0, PT, R6, RZ, !P0 ;  /* 0x000000ff0600720c */ /* 0x001fc60004705670 */
[----:B------:R-:W-:Y:S01]  /*0a80*/  IMAD.IADD R10, R11, 0x1, -R0 ;  /* 0x000000010b0a7824 */ /* 0x000fe200078e0a00 */
[----:B--2---:R-:W-:Y:S02]  /*0a90*/  ISETP.NE.OR P1, PT, R3, RZ, !P1 ;  /* 0x000000ff0300720c */ /* 0x004fe40004f25670 */
[----:B------:R-:W-:Y:S02]  /*0aa0*/  SHF.R.S32.HI R3, RZ, 0x1f, R2 ;  /* 0x0000001fff037819 */ /* 0x000fe40000011402 */
[----:B---3--:R-:W-:Y:S02]  /*0ab0*/  R2UR UR15, R4 ;  /* 0x00000000040f72ca */ /* 0x008fe400000e0000 */
[----:B------:R-:W-:-:S03]  /*0ac0*/  LEA.HI R3, R3, R2, RZ, 0x2 ;  /* 0x0000000203037211 */ /* 0x000fc600078f10ff */
[----:B------:R-:W-:Y:S01]  /*0ad0*/  VOTEU.ALL UP0, P0 ;  /* 0x00000000003f7886 */ /* 0x000fe20000000000 */
[----:B------:R-:W-:-:S03]  /*0ae0*/  LOP3.LUT R3, R3, 0xfffffffc, RZ, 0xc0, !PT ;  /* 0xfffffffc03037812 */ /* 0x000fc600078ec0ff */
[----:B------:R-:W-:Y:S01]  /*0af0*/  VOTEU.ALL UP1, P1 ;  /* 0x00000000003f7886 */ /* 0x000fe20000820000 */
[----:B------:R-:W0:Y:S01]  /*0b00*/  @!UP0 S2UR UR7, SR_CgaCtaId ;  /* 0x00000000000789c3 */ /* 0x000e220000008800 */
[----:B------:R-:W-:Y:S01]  /*0b10*/  @!UP0 UMOV UR6, 0x400 ;  /* 0x0000040000068882 */ /* 0x000fe20000000000 */
[----:B------:R-:W-:-:S04]  /*0b20*/  @!UP0 UIADD3 UR4, -UR4, 0x100000, URZ ;  /* 0x0010000004048890 */ /* 0x000fc8000fffe13f */
[----:B------:R-:W-:Y:S02]  /*0b30*/  @!UP0 USHF.L.U32 UR5, UR4, 0xb, URZ ;  /* 0x0000000b04058899 */ /* 0x000fe4000800063f */
[----:B------:R-:W-:Y:S01]  /*0b40*/  @!UP0 USHF.L.U32 UR4, UR4, 0x1, URZ ;  /* 0x0000000104048899 */ /* 0x000fe2000800063f */
[----:B------:R-:W-:Y:S01]  /*0b50*/  IMAD.IADD R20, R2, 0x1, -R3 ;  /* 0x0000000102147824 */ /* 0x000fe200078e0a03 */
[----:B------:R-:W-:Y:S01]  /*0b60*/  @!UP1 UMOV UR9, 0x400 ;  /* 0x0000040000099882 */ /* 0x000fe20000000000 */
[----:B------:R-:W-:Y:S01]  /*0b70*/  VOTEU.ALL UP2, P1 ;  /* 0x00000000003f7886 */ /* 0x000fe20000840000 */
[----:B------:R-:W-:Y:S01]  /*0b80*/  VOTEU.ALL UP3, P1 ;  /* 0x00000000003f7886 */ /* 0x000fe20000860000 */
[----:B------:R-:W-:Y:S01]  /*0b90*/  VOTEU.ALL UP4, P1 ;  /* 0x00000000003f7886 */ /* 0x000fe20000880000 */
[----:B------:R-:W1:Y:S01]  /*0ba0*/  @!UP1 S2UR UR10, SR_CgaCtaId ;  /* 0x00000000000a99c3 */ /* 0x000e620000008800 */
[----:B------:R-:W-:Y:S01]  /*0bb0*/  VOTEU.ALL UP5, P1 ;  /* 0x00000000003f7886 */ /* 0x000fe200008a0000 */
[----:B0-----:R-:W-:-:S02]  /*0bc0*/  @!UP0 ULEA UR8, UR7, UR6, 0x18 ;  /* 0x0000000607088291 */ /* 0x001fc4000f8ec03f */
[----:B------:R-:W-:-:S04]  /*0bd0*/  @!UP1 UIADD3 UR6, -UR11, 0x100000, URZ ;  /* 0x001000000b069890 */ /* 0x000fc8000fffe13f */
[----:B------:R-:W-:Y:S02]  /*0be0*/  @!UP1 USHF.L.U32 UR7, UR6, 0xb, URZ ;  /* 0x0000000b06079899 */ /* 0x000fe4000800063f */
[----:B------:R-:W-:Y:S01]  /*0bf0*/  @!UP1 USHF.L.U32 UR6, UR6, 0x1, URZ ;  /* 0x0000000106069899 */ /* 0x000fe2000800063f */
[----:B------:R-:W-:Y:S01]  /*0c00*/  VOTEU.ALL UP0, P0 ;  /* 0x00000000003f7886 */ /* 0x000fe20000000000 */
[----:B-1----:R-:W-:Y:S01]  /*0c10*/  @!UP1 ULEA UR9, UR10, UR9, 0x18 ;  /* 0x000000090a099291 */ /* 0x002fe2000f8ec03f */
[----:B------:R-:W-:Y:S02]  /*0c20*/  VOTEU.ALL UP1, P0 ;  /* 0x00000000003f7886 */ /* 0x000fe40000020000 */
[----:B------:R-:W-:Y:S01]  /*0c30*/  ULDC.64 UR10, c[0x0][0x598] ;  /* 0x00016600000a7ab9 */ /* 0x000fe20000000a00 */
[----:B------:R-:W-:Y:S01]  /*0c40*/  ISETP.NE.AND P0, PT, R20, 0x3, PT ;  /* 0x000000031400780c */ /* 0x000fe20003f05270 */
[----:B------:R-:W0:Y:S02]  /*0c50*/  FENCE.VIEW.ASYNC.S ;  /* 0x00000000000073c6 */ /* 0x000e240000000000 */
[----:B0-----:R0:W1:Y:S01]  /*0c60*/  @!UP0 SYNCS.EXCH.64 URZ, [UR8+0x3b0], UR4 ;  /* 0x0003b004083f85b2 */ /* 0x0010620008000100 */
[----:B------:R-:W-:-:S02]  /*0c70*/  ISETP.NE.U32.AND P1, PT, RZ, UR10, PT ;  /* 0x0000000aff007c0c */ /* 0x000fc4000bf25070 */
[----:B------:R-:W-:Y:S02]  /*0c80*/  ISETP.EQ.OR P0, PT, R20, RZ, !P0 ;  /* 0x000000ff1400720c */ /* 0x000fe40004702670 */
[----:B------:R-:W-:Y:S02]  /*0c90*/  ISETP.NE.AND.EX P1, PT, RZ, UR11, PT, P1 ;  /* 0x0000000bff007c0c */ /* 0x000fe4000bf25310 */
[----:B------:R-:W-:-:S04]  /*0ca0*/  ISETP.EQ.AND P0, PT, R5, RZ, P0 ;  /* 0x000000ff0500720c */ /* 0x000fc80000702270 */
[----:B------:R-:W-:-:S04]  /*0cb0*/  SEL R7, RZ, 0x1, !P0 ;  /* 0x00000001ff077807 */ /* 0x000fc80004000000 */
[----:B------:R-:W-:Y:S01]  /*0cc0*/  SEL R7, R7, 0x2, P3 ;  /* 0x0000000207077807 */ /* 0x000fe20001800000 */
[----:B------:R0:W1:Y:S01]  /*0cd0*/  @!UP1 SYNCS.EXCH.64 URZ, [UR8+0x3b8], UR4 ;  /* 0x0003b804083f95b2 */ /* 0x0000620008000100 */
[----:B------:R-:W-:Y:S01]  /*0ce0*/  NOP ;  /* 0x0000000000007918 */ /* 0x000fe20000000000 */
[----:B------:R0:W1:Y:S01]  /*0cf0*/  @!UP2 SYNCS.EXCH.64 URZ, [UR9+0x390], UR6 ;  /* 0x00039006093fa5b2 */ /* 0x0000620008000100 */
[----:B------:R0:W1:Y:S01]  /*0d00*/  @!UP3 SYNCS.EXCH.64 URZ, [UR9+0x398], UR6 ;  /* 0x00039806093fb5b2 */ /* 0x0000620008000100 */
[----:B------:R0:W1:Y:S01]  /*0d10*/  @!UP4 SYNCS.EXCH.64 URZ, [UR9+0x3a0], UR6 ;  /* 0x0003a006093fc5b2 */ /* 0x0000620008000100 */
[----:B------:R0:W1:Y:S01]  /*0d20*/  @!UP5 SYNCS.EXCH.64 URZ, [UR9+0x3a8], UR6 ;  /* 0x0003a806093fd5b2 */ /* 0x0000620008000100 */
[----:B------:R-:W-:Y:S01]  /*0d30*/  NOP ;  /* 0x0000000000007918 */ /* 0x000fe20000000000 */
[----:B-1----:R-:W-:Y:S06]  /*0d40*/  BAR.SYNC.DEFER_BLOCKING 0x0 ;  /* 0x0000000000007b1d */ /* 0x002fec0000010000 */
[----:B0-----:R-:W-:Y:S05]  /*0d50*/  @!P1 BRA `(.L_x_4) ;  /* 0x00000000001c9947 */ /* 0x001fea0003800000 */
[----:B------:R-:W0:Y:S02]  /*0d60*/  LDC.64 R2, c[0x0][0x598] ;  /* 0x00016600ff027b82 */ /* 0x000e240000000a00 */
[----:B0-----:R-:W2:Y:S02]  /*0d70*/  LDG.E.64 R2, desc[UR20][R2.64] ;  /* 0x0000001402027981 */ /* 0x001ea4000c1e1b00 */
[----:B--2---:R-:W-:-:S04]  /*0d80*/  ISETP.NE.U32.AND P0, PT, R2, RZ, PT ;  /* 0x000000ff0200720c */ /* 0x004fc80003f05070 */
[----:B------:R-:W-:-:S13]  /*0d90*/  ISETP.NE.AND.EX P0, PT, R3, RZ, PT, P0 ;  /* 0x000000ff0300720c */ /* 0x000fda0003f05300 */
[----:B------:R-:W-:Y:S05]  /*0da0*/  @!P0 BRA `(.L_x_4) ;  /* 0x0000000000088947 */ /* 0x000fea0003800000 */
[----:B------:R2:W5:Y:S01]  /*0db0*/  LD.E R12, desc[UR20][R2.64] ;  /* 0x00000014020c7980 */ /* 0x000562000c101900 */
[----:B------:R-:W-:Y:S05]  /*0dc0*/  BRA `(.L_x_5) ;  /* 0x0000000000207947 */ /* 0x000fea0003800000 */
.L_x_4:
[----:B------:R-:W-:Y:S02]  /*0dd0*/  ULDC.64 UR4, c[0x0][0x588] ;  /* 0x0001620000047ab9 */ /* 0x000fe40000000a00 */
[----:B------:R-:W-:-:S04]  /*0de0*/  ISETP.NE.U32.AND P0, PT, RZ, UR4, PT ;  /* 0x00000004ff007c0c */ /* 0x000fc8000bf05070 */
[----:B------:R-:W-:-:S13]  /*0df0*/  ISETP.NE.AND.EX P0, PT, RZ, UR5, PT, P0 ;  /* 0x00000005ff007c0c */ /* 0x000fda000bf05300 */
[----:B------:R-:W-:Y:S05]  /*0e00*/  @!P0 BRA `(.L_x_6) ;  /* 0x00000000000c8947 */ /* 0x000fea0003800000 */
[----:B------:R-:W0:Y:S02]  /*0e10*/  LDC.64 R12, c[0x0][0x588] ;  /* 0x00016200ff0c7b82 */ /* 0x000e240000000a00 */
[----:B0-----:R0:W5:Y:S01]  /*0e20*/  LDG.E R12, desc[UR20][R12.64] ;  /* 0x000000140c0c7981 */ /* 0x001162000c1e1900 */
[----:B------:R-:W-:Y:S05]  /*0e30*/  BRA `(.L_x_5) ;  /* 0x0000000000047947 */ /* 0x000fea0003800000 */
.L_x_6:
[----:B------:R-:W1:Y:S02]  /*0e40*/  LDC R12, c[0x0][0x580] ;  /* 0x00016000ff0c7b82 */ /* 0x000e640000000800 */
.L_x_5:
[----:B------:R-:W-:Y:S02]  /*0e50*/  ULDC.64 UR4, c[0x0][0x5a0] ;  /* 0x0001680000047ab9 */ /* 0x000fe40000000a00 */
[----:B------:R-:W-:-:S04]  /*0e60*/  ISETP.NE.U32.AND P0, PT, RZ, UR4, PT ;  /* 0x00000004ff007c0c */ /* 0x000fc8000bf05070 */
[----:B------:R-:W-:-:S13]  /*0e70*/  ISETP.NE.AND.EX P0, PT, RZ, UR5, PT, P0 ;  /* 0x00000005ff007c0c */ /* 0x000fda000bf05300 */
[----:B------:R-:W-:Y:S05]  /*0e80*/  @!P0 BRA `(.L_x_7) ;  /* 0x00000000001c8947 */ /* 0x000fea0003800000 */
[----:B--2---:R-:W2:Y:S02]  /*0e90*/  LDC.64 R2, c[0x0][0x5a0] ;  /* 0x00016800ff027b82 */ /* 0x004ea40000000a00 */
[----:B--2---:R-:W2:Y:S02]  /*0ea0*/  LDG.E.64 R2, desc[UR20][R2.64] ;  /* 0x0000001402027981 */ /* 0x004ea4000c1e1b00 */
[----:B--2---:R-:W-:-:S04]  /*0eb0*/  ISETP.NE.U32.AND P0, PT, R2, RZ, PT ;  /* 0x000000ff0200720c */ /* 0x004fc80003f05070 */
[----:B------:R-:W-:-:S13]  /*0ec0*/  ISETP.NE.AND.EX P0, PT, R3, RZ, PT, P0 ;  /* 0x000000ff0300720c */ /* 0x000fda0003f05300 */
[----:B------:R-:W-:Y:S05]  /*0ed0*/  @!P0 BRA `(.L_x_7) ;  /* 0x0000000000088947 */ /* 0x000fea0003800000 */
[----:B0-----:R4:W5:Y:S01]  /*0ee0*/  LD.E R13, desc[UR20][R2.64] ;  /* 0x00000014020d7980 */ /* 0x001962000c101900 */
[----:B------:R-:W-:Y:S05]  /*0ef0*/  BRA `(.L_x_8) ;  /* 0x0000000000207947 */ /* 0x000fea0003800000 */
.L_x_7:
[----:B------:R-:W-:Y:S02]  /*0f00*/  ULDC.64 UR4, c[0x0][0x590] ;  /* 0x0001640000047ab9 */ /* 0x000fe40000000a00 */
[----:B------:R-:W-:-:S04]  /*0f10*/  ISETP.NE.U32.AND P0, PT, RZ, UR4, PT ;  /* 0x00000004ff007c0c */ /* 0x000fc8000bf05070 */
[----:B------:R-:W-:-:S13]  /*0f20*/  ISETP.NE.AND.EX P0, PT, RZ, UR5, PT, P0 ;  /* 0x00000005ff007c0c */ /* 0x000fda000bf05300 */
[----:B------:R-:W-:Y:S05]  /*0f30*/  @!P0 BRA `(.L_x_9) ;  /* 0x00000000000c8947 */ /* 0x000fea0003800000 */
[----:B--2---:R-:W0:Y:S02]  /*0f40*/  LDC.64 R2, c[0x0][0x590] ;  /* 0x00016400ff027b82 */ /* 0x004e240000000a00 */
[----:B0-----:R3:W5:Y:S01]  /*0f50*/  LDG.E R13, desc[UR20][R2.64] ;  /* 0x00000014020d7981 */ /* 0x001762000c1e1900 */
[----:B------:R-:W-:Y:S05]  /*0f60*/  BRA `(.L_x_8) ;  /* 0x0000000000047947 */ /* 0x000fea0003800000 */
.L_x_9:
[----:B0-----:R-:W0:Y:S02]  /*0f70*/  LDC R13, c[0x0][0x584] ;  /* 0x00016100ff0d7b82 */ /* 0x001e240000000800 */
.L_x_8:
[----:B------:R-:W1:Y:S01]  /*0f80*/  LDC R0, c[0x0][0x65c] ;  /* 0x00019700ff007b82 */ /* 0x000e620000000800 */
[----:B------:R-:W2:Y:S01]  /*0f90*/  S2R R21, SR_CTAID.Y ;  /* 0x0000000000157919 */ /* 0x000ea20000002600 */
[----:B------:R-:W-:Y:S01]  /*0fa0*/  ULDC UR8, c[0x0][0x28c] ;  /* 0x0000a30000087ab9 */ /* 0x000fe20000000800 */
[----:B------:R-:W-:Y:S01]  /*0fb0*/  ISETP.NE.AND P0, PT, R5, 0x2, PT ;  /* 0x000000020500780c */ /* 0x000fe20003f05270 */
[----:B------:R-:W-:Y:S01]  /*0fc0*/  UIADD3 UR8, UR8, 0x1f, URZ ;  /* 0x0000001f08087890 */ /* 0x000fe2000fffe03f */
[----:B------:R-:W0:Y:S01]  /*0fd0*/  S2R R14, SR_CTAID.X ;  /* 0x00000000000e7919 */ /* 0x000e220000002500 */
[----:B------:R-:W-:Y:S01]  /*0fe0*/  UMOV UR5, URZ ;  /* 0x0000003f00057c82 */ /* 0x000fe20008000000 */
[----:B------:R-:W-:Y:S01]  /*0ff0*/  UMOV UR4, URZ ;  /* 0x0000003f00047c82 */ /* 0x000fe20008000000 */
[----:B------:R-:W-:-:S04]  /*1000*/  USHF.R.S32.HI UR9, URZ, 0x1f, UR8 ;  /* 0x0000001f3f097899 */ /* 0x000fc80008011408 */
[----:B------:R-:W-:-:S04]  /*1010*/  ULEA.HI UR9, UR9, UR8, URZ, 0x5 ;  /* 0x0000000809097291 */ /* 0x000fc8000f8f283f */
[----:B------:R-:W-:Y:S01]  /*1020*/  USHF.R.S32.HI UR13, URZ, 0x5, UR9 ;  /* 0x000000053f0d7899 */ /* 0x000fe20008011409 */
[----:B-1----:R-:W-:-:S13]  /*1030*/  ISETP.NE.AND P4, PT, R0, 0x1, PT ;  /* 0x000000010000780c */ /* 0x002fda0003f85270 */
[----:B------:R-:W0:Y:S01]  /*1040*/  @P4 LDC R15, c[0x0][0x10] ;  /* 0x00000400ff0f4b82 */ /* 0x000e220000000800 */
[----:B--234-:R-:W-:Y:S02]  /*1050*/  @P4 IMAD.MOV.U32 R2, RZ, RZ, R21 ;  /* 0x000000ffff024224 */ /* 0x01cfe400078e0015 */
[----:B------:R-:W-:Y:S02]  /*1060*/  @P4 IMAD.MOV.U32 R3, RZ, RZ, RZ ;  /* 0x000000ffff034224 */ /* 0x000fe400078e00ff */
[----:B------:R-:W-:-:S03]  /*1070*/  @P4 IMAD.MOV.U32 R5, RZ, RZ, RZ ;  /* 0x000000ffff054224 */ /* 0x000fc600078e00ff */
[----:B------:R-:W1:Y:S01]  /*1080*/  @!P4 LDC R9, c[0x0][0xc] ;  /* 0x00000300ff09cb82 */ /* 0x000e620000000800 */
[----:B------:R-:W-:Y:S01]  /*1090*/  ULDC UR6, c[0x0][0xc] ;  /* 0x0000030000067ab9 */ /* 0x000fe20000000800 */
[----:B------:R-:W-:Y:S02]  /*10a0*/  ULDC UR7, c[0x0][0x10] ;  /* 0x0000040000077ab9 */ /* 0x000fe40000000800 */
[----:B------:R-:W-:-:S04]  /*10b0*/  UIMAD.WIDE.U32 UR6, UR6, UR7, URZ ;  /* 0x00000007060672a5 */ /* 0x000fc8000f8e003f */
[----:B------:R-:W2:Y:S01]  /*10c0*/  LDC R8, c[0x0][0x14] ;  /* 0x00000500ff087b82 */ /* 0x000ea20000000800 */
[----:B0-----:R-:W-:-:S04]  /*10d0*/  @P4 IMAD.WIDE.U32 R2, R14, R15, R2 ;  /* 0x0000000f0e024225 */ /* 0x001fc800078e0002 */
[----:B------:R-:W-:Y:S02]  /*10e0*/  IMAD.MOV.U32 R15, RZ, RZ, RZ ;  /* 0x000000ffff0f7224 */ /* 0x000fe400078e00ff */
[----:B------:R-:W-:Y:S02]  /*10f0*/  @P4 IMAD.IADD R3, R3, 0x1, R5 ;  /* 0x0000000103034824 */ /* 0x000fe400078e0205 */
[----:B-1----:R-:W-:-:S04]  /*1100*/  @!P4 IMAD.WIDE.U32 R4, R9, R21, R14 ;  /* 0x000000150904c225 */ /* 0x002fc800078e000e */
[----:B------:R-:W-:Y:S02]  /*1110*/  @!P4 IMAD.MOV.U32 R2, RZ, RZ, R4 ;  /* 0x000000ffff02c224 */ /* 0x000fe400078e0004 */
[----:B------:R-:W-:Y:S02]  /*1120*/  @!P4 IMAD.MOV.U32 R3, RZ, RZ, R5 ;  /* 0x000000ffff03c224 */ /* 0x000fe400078e0005 */
[C---:B--2---:R-:W-:Y:S02]  /*1130*/  IMAD R17, R8.reuse, UR7, RZ ;  /* 0x0000000708117c24 */ /* 0x044fe4000f8e02ff */
[----:B------:R-:W-:Y:S01]  /*1140*/  IMAD.WIDE.U32 R8, R8, UR6, RZ ;  /* 0x0000000608087c25 */ /* 0x000fe2000f8e00ff */
[----:B------:R-:W-:-:S03]  /*1150*/  ULDC.64 UR6, c[0x0][0x650] ;  /* 0x0001940000067ab9 */ /* 0x000fc60000000a00 */
[----:B------:R-:W-:Y:S01]  /*1160*/  IMAD.IADD R0, R9, 0x1, R17 ;  /* 0x0000000109007824 */ /* 0x000fe200078e0211 */
[----:B------:R-:W-:Y:S06]  /*1170*/  @P0 BRA `(.L_x_10) ;  /* 0x0000000000200947 */ /* 0x000fec0003800000 */
[----:B------:R-:W-:Y:S01]  /*1180*/  USHF.R.U32.HI UR4, URZ, 0x3, UR13 ;  /* 0x000000033f047899 */ /* 0x000fe2000801160d */
[----:B------:R-:W-:Y:S01]  /*1190*/  IADD3 R2, P0, R2, R8, RZ ;  /* 0x0000000802027210 */ /* 0x000fe20007f1e0ff */
[----:B------:R-:W-:Y:S02]  /*11a0*/  UISETP.GE.U32.AND UP0, UPT, UR13, 0x38, UPT ;  /* 0x000000380d00788c */ /* 0x000fe4000bf06070 */
[----:B------:R-:W-:Y:S02]  /*11b0*/  UIMAD.WIDE.U32 UR4, UR4, 0x24924925, URZ ;  /* 0x24924925040478a5 */ /* 0x000fe4000f8e003f */
[----:B------:R-:W-:-:S05]  /*11c0*/  IMAD.X R3, R0, 0x1, R3, P0 ;  /* 0x0000000100037824 */ /* 0x000fca00000e0603 */
[----:B------:R-:W-:Y:S02]  /*11d0*/  UMOV UR4, URZ ;  /* 0x0000003f00047c82 */ /* 0x000fe40008000000 */
[----:B------:R-:W-:Y:S02]  /*11e0*/  @UP0 ULOP3.LUT UR4, UR5, 0x1, URZ, 0xc0, !UPT ;  /* 0x0000000105040892 */ /* 0x000fe4000f8ec03f */
[----:B------:R-:W-:-:S12]  /*11f0*/  UIMAD UR5, UR5, -0x38, UR13 ;  /* 0xffffffc8050578a4 */ /* 0x000fd8000f8e020d */
.L_x_10:
[----:B------:R-:W-:Y:S01]  /*1200*/  ISETP.GE.U32.AND P0, PT, R2, UR6, PT ;  /* 0x0000000602007c0c */ /* 0x000fe2000bf06070 */
[----:B------:R-:W-:Y:S01]  /*1210*/  IMAD.MOV.U32 R6, RZ, RZ, -0x1 ;  /* 0xffffffffff067424 */ /* 0x000fe200078e00ff */
[----:B------:R-:W-:Y:S01]  /*1220*/  PRMT R16, RZ, 0x7610, R16 ;  /* 0x00007610ff107816 */ /* 0x000fe20000000010 */
[----:B------:R-:W-:Y:S01]  /*1230*/  IMAD.MOV.U32 R4, RZ, RZ, -0x1 ;  /* 0xffffffffff047424 */ /* 0x000fe200078e00ff */
[----:B------:R-:W-:Y:S01]  /*1240*/  ISETP.GE.U32.AND.EX P0, PT, R3, UR7, PT, P0 ;  /* 0x0000000703007c0c */ /* 0x000fe2000bf06100 */
[----:B------:R-:W-:-:S12]  /*1250*/  IMAD.MOV.U32 R5, RZ, RZ, -0x1 ;  /* 0xffffffffff057424 */ /* 0x000fd800078e00ff */
[----:B------:R-:W-:Y:S05]  /*1260*/  @P0 BRA `(.L_x_11) ;  /* 0x00000004005c0947 */ /* 0x000fea0003800000 */
[----:B------:R-:W0:Y:S01]  /*1270*/  LDC.64 R24, c[0x0][0x628] ;  /* 0x00018a00ff187b82 */ /* 0x000e220000000a00 */
[----:B------:R-:W-:Y:S02]  /*1280*/  IMAD.MOV.U32 R4, RZ, RZ, R2 ;  /* 0x000000ffff047224 */ /* 0x000fe400078e0002 */
[----:B------:R-:W-:-:S05]  /*1290*/  IMAD.MOV.U32 R5, RZ, RZ, R3 ;  /* 0x000000ffff057224 */ /* 0x000fca00078e0003 */
[----:B------:R-:W1:Y:S08]  /*12a0*/  LDC R6, c[0x0][0x630] ;  /* 0x00018c00ff067b82 */ /* 0x000e700000000800 */
[----:B------:R-:W2:Y:S01]  /*12b0*/  LDC.64 R26, c[0x0][0x620] ;  /* 0x00018800ff1a7b82 */ /* 0x000ea20000000a00 */
[----:B0-----:R-:W-:-:S04]  /*12c0*/  ISETP.NE.U32.AND P0, PT, R24, RZ, PT ;  /* 0x000000ff1800720c */ /* 0x001fc80003f05070 */
[----:B------:R-:W-:-:S13]  /*12d0*/  ISETP.NE.AND.EX P0, PT, R25, RZ, PT, P0 ;  /* 0x000000ff1900720c */ /* 0x000fda0003f05300 */
[----:B-12---:R-:W-:Y:S05]  /*12e0*/  @!P0 BRA `(.L_x_12) ;  /* 0x0000000000288947 */ /* 0x006fea0003800000 */
[----:B------:R-:W0:Y:S02]  /*12f0*/  LDC R19, c[0x0][0x634] ;  /* 0x00018d00ff137b82 */ /* 0x000e240000000800 */
[----:B0-----:R-:W-:-:S05]  /*1300*/  IADD3 R19, P0, R2, R19, RZ ;  /* 0x0000001302137210 */ /* 0x001fca0007f1e0ff */
[----:B------:R-:W-:-:S04]  /*1310*/  IMAD.X R23, RZ, RZ, R3, P0 ;  /* 0x000000ffff177224 */ /* 0x000fc800000e0603 */
[----:B------:R-:W-:-:S04]  /*1320*/  IMAD.WIDE.U32 R4, R23, R24, RZ ;  /* 0x0000001817047225 */ /* 0x000fc800078e00ff */
[----:B------:R-:W-:-:S04]  /*1330*/  IMAD.WIDE.U32 R16, P0, R19, R25, R4 ;  /* 0x0000001913107225 */ /* 0x000fc80007800004 */
[----:B------:R-:W-:-:S04]  /*1340*/  IMAD.WIDE.U32 R4, R19, R24, RZ ;  /* 0x0000001813047225 */ /* 0x000fc800078e00ff */
[----:B------:R-:W-:Y:S01]  /*1350*/  IMAD.X R19, RZ, RZ, RZ, P0 ;  /* 0x000000ffff137224 */ /* 0x000fe200000e06ff */
[----:B------:R-:W-:Y:S01]  /*1360*/  IADD3 RZ, P0, R5, R16, RZ ;  /* 0x0000001005ff7210 */ /* 0x000fe20007f1e0ff */
[----:B------:R-:W-:-:S04]  /*1370*/  IMAD.MOV.U32 R18, RZ, RZ, R17 ;  /* 0x000000ffff127224 */ /* 0x000fc800078e0011 */
[----:B------:R-:W-:-:S08]  /*1380*/  IMAD.WIDE.U32.X R4, R23, R25, R18, P0 ;  /* 0x0000001917047225 */ /* 0x000fd000000e0412 */
.L_x_12:
[--C-:B------:R-:W-:Y:S01]  /*1390*/  SHF.R.U64 R32, R4, R6, R5.reuse ;  /* 0x0000000604207219 */ /* 0x100fe20000001205 */
[----:B------:R-:W0:Y:S01]  /*13a0*/  LDC.64 R28, c[0x0][0x640] ;  /* 0x00019000ff1c7b82 */ /* 0x000e220000000a00 */
[----:B------:R-:W-:Y:S01]  /*13b0*/  I2FP.F32.U32 R4, R14 ;  /* 0x0000000e00047245 */ /* 0x000fe20000201000 */
[----:B------:R-:W-:Y:S01]  /*13c0*/  ULDC UR6, c[0x0][0x150] ;  /* 0x0000540000067ab9 */ /* 0x000fe20000000800 */
[----:B------:R-:W-:Y:S02]  /*13d0*/  SHF.R.U32.HI R5, RZ, R6, R5 ;  /* 0x00000006ff057219 */ /* 0x000fe40000011605 */
[----:B------:R-:W-:Y:S01]  /*13e0*/  IADD3 R17, P0, RZ, -R32, RZ ;  /* 0x80000020ff117210 */ /* 0x000fe20007f1e0ff */
[----:B------:R-:W-:Y:S01]  /*13f0*/  FMUL R6, R4, UR6 ;  /* 0x0000000604067c20 */ /* 0x000fe20008400000 */
[----:B------:R-:W-:Y:S01]  /*1400*/  ULDC UR6, c[0x0][0x154] ;  /* 0x0000550000067ab9 */ /* 0x000fe20000000800 */
[----:B------:R-:W1:Y:S02]  /*1410*/  LDC R18, c[0x0][0x618] ;  /* 0x00018600ff127b82 */ /* 0x000e640000000800 */
[----:B------:R-:W-:-:S02]  /*1420*/  IMAD.X R19, RZ, RZ, ~R5, P0 ;  /* 0x000000ffff137224 */ /* 0x000fc400000e0e05 */
[----:B------:R-:W2:Y:S01]  /*1430*/  F2I.U32.TRUNC.NTZ R6, R6 ;  /* 0x0000000600067305 */ /* 0x000ea2000020f000 */
[----:B------:R-:W-:-:S03]  /*1440*/  IMAD.WIDE.U32 R4, R17, R26, R2 ;  /* 0x0000001a11047225 */ /* 0x000fc600078e0002 */
[----:B------:R-:W3:Y:S01]  /*1450*/  LDC R15, c[0x0][0x144] ;  /* 0x00005100ff0f7b82 */ /* 0x000ee20000000800 */
[----:B------:R-:W-:-:S04]  /*1460*/  IMAD R16, R19, R26, RZ ;  /* 0x0000001a13107224 */ /* 0x000fc800078e02ff */
[----:B------:R-:W-:-:S03]  /*1470*/  IMAD R17, R17, R27, R16 ;  /* 0x0000001b11117224 */ /* 0x000fc600078e0210 */
[----:B------:R-:W4:Y:S01]  /*1480*/  LDC R22, c[0x0][0x608] ;  /* 0x00018200ff167b82 */ /* 0x000f220000000800 */
[----:B------:R-:W-:Y:S01]  /*1490*/  IMAD.IADD R17, R5, 0x1, R17 ;  /* 0x0000000105117824 */ /* 0x000fe200078e0211 */
[----:B0-----:R-:W-:Y:S01]  /*14a0*/  ISETP.NE.U32.AND P0, PT, R28, RZ, PT ;  /* 0x000000ff1c00720c */ /* 0x001fe20003f05070 */
[----:B--2---:R-:W-:-:S03]  /*14b0*/  IMAD.MOV R5, RZ, RZ, -R6 ;  /* 0x000000ffff057224 */ /* 0x004fc600078e0a06 */
[----:B------:R-:W-:Y:S02]  /*14c0*/  ISETP.NE.AND.EX P0, PT, R29, RZ, PT, P0 ;  /* 0x000000ff1d00720c */ /* 0x000fe40003f05300 */
[----:B------:R-:W0:Y:S01]  /*14d0*/  LDC R19, c[0x0][0x658] ;  /* 0x00019600ff137b82 */ /* 0x000e220000000800 */
[-CC-:B-1----:R-:W-:Y:S02]  /*14e0*/  SHF.R.U64 R26, R4, R18.reuse, R17.reuse ;  /* 0x00000012041a7219 */ /* 0x182fe40000001211 */
[----:B------:R-:W-:Y:S02]  /*14f0*/  I2FP.F32.U32 R4, R21 ;  /* 0x0000001500047245 */ /* 0x000fe40000201000 */
[----:B------:R-:W-:Y:S01]  /*1500*/  SHF.R.U32.HI R17, RZ, R18, R17 ;  /* 0x00000012ff117219 */ /* 0x000fe20000011611 */
[----:B------:R-:W-:Y:S02]  /*1510*/  IMAD.MOV.U32 R18, RZ, RZ, 0x1 ;  /* 0x00000001ff127424 */ /* 0x000fe400078e00ff */
[----:B------:R-:W1:Y:S01]  /*1520*/  LDC R24, c[0x0][0x148] ;  /* 0x00005200ff187b82 */ /* 0x000e620000000800 */
[----:B---3--:R-:W-:-:S02]  /*1530*/  IMAD R6, R15, R5, R14 ;  /* 0x000000050f067224 */ /* 0x008fc400078e020e */
[----:B------:R-:W-:Y:S01]  /*1540*/  FMUL R5, R4, UR6 ;  /* 0x0000000604057c20 */ /* 0x000fe20008400000 */
[----:B------:R-:W-:-:S04]  /*1550*/  IMAD.MOV.U32 R4, RZ, RZ, -0x1 ;  /* 0xffffffffff047424 */ /* 0x000fc800078e00ff */
[----:B------:R-:W2:Y:S01]  /*1560*/  LDC R25, c[0x0][0x600] ;  /* 0x00018000ff197b82 */ /* 0x000ea20000000800 */
[-CC-:B----4-:R-:W-:Y:S02]  /*1570*/  SHF.R.U64 R34, R26, R22.reuse, R17.reuse ;  /* 0x000000161a227219 */ /* 0x190fe40000001211 */
[----:B------:R-:W-:Y:S02]  /*1580*/  SHF.R.U32.HI R14, RZ, R22, R17 ;  /* 0x00000016ff0e7219 */ /* 0x000fe40000011611 */
[----:B------:R3:W4:Y:S03]  /*1590*/  F2I.U32.TRUNC.NTZ R22, R5 ;  /* 0x0000000500167305 */ /* 0x000726000020f000 */
[----:B------:R-:W1:Y:S01]  /*15a0*/  LDC R27, c[0x0][0x648] ;  /* 0x00019200ff1b7b82 */ /* 0x000e620000000800 */
[-C--:B0-----:R-:W-:Y:S02]  /*15b0*/  SHF.R.U64 R36, R34, R19.reuse, R14 ;  /* 0x0000001322247219 */ /* 0x081fe4000000120e */
[----:B------:R-:W-:-:S02]  /*15c0*/  SHF.L.U32 R4, R4, R19, RZ ;  /* 0x0000001304047219 */ /* 0x000fc400000006ff */
[-C--:B------:R-:W-:Y:S02]  /*15d0*/  SHF.R.U32.HI R14, RZ, R19.reuse, R14 ;  /* 0x00000013ff0e7219 */ /* 0x080fe4000001160e */
[----:B------:R-:W-:Y:S01]  /*15e0*/  SHF.L.U32 R18, R18, R19, RZ ;  /* 0x0000001312127219 */ /* 0x000fe200000006ff */
[----:B------:R-:W0:Y:S01]  /*15f0*/  LDC R31, c[0x0][0x638] ;  /* 0x00018e00ff1f7b82 */ /* 0x000e220000000800 */
[----:B------:R-:W-:Y:S01]  /*1600*/  LOP3.LUT R19, RZ, R4, RZ, 0x33, !PT ;  /* 0x00000004ff137212 */ /* 0x000fe200078e33ff */
[----:B------:R-:W-:Y:S02]  /*1610*/  IMAD.MOV.U32 R4, RZ, RZ, R36 ;  /* 0x000000ffff047224 */ /* 0x000fe400078e0024 */
[----:B---3--:R-:W-:-:S04]  /*1620*/  IMAD.MOV.U32 R5, RZ, RZ, R14 ;  /* 0x000000ffff057224 */ /* 0x008fc800078e000e */
[----:B------:R-:W3:Y:S01]  /*1630*/  LDC R30, c[0x0][0x610] ;  /* 0x00018400ff1e7b82 */ /* 0x000ee20000000800 */
[----:B----4-:R-:W-:Y:S05]  /*1640*/  @!P0 BRA `(.L_x_13) ;  /* 0x0000000000288947 */ /* 0x010fea0003800000 */
[----:B------:R-:W4:Y:S02]  /*1650*/  LDC R17, c[0x0][0x64c] ;  /* 0x00019300ff117b82 */ /* 0x000f240000000800 */
[----:B----4-:R-:W-:-:S05]  /*1660*/  IADD3 R17, P0, R36, R17, RZ ;  /* 0x0000001124117210 */ /* 0x010fca0007f1e0ff */
        /* <DEDUP_REMOVED lines=8> */
.L_x_13:
[----:B-1----:R-:W-:Y:S01]  /*16f0*/  SHF.R.U64 R4, R4, R27, R5 ;  /* 0x0000001b04047219 */ /* 0x002fe20000001205 */
[----:B--2---:R-:W-:Y:S01]  /*1700*/  VIADD R5, R25, 0xffffffff ;  /* 0xffffffff19057836 */ /* 0x004fe20000000000 */
[----:B------:R-:W-:Y:S01]  /*1710*/  LOP3.LUT R19, R34, R19, RZ, 0xc0, !PT ;  /* 0x0000001322137212 */ /* 0x000fe200078ec0ff */
[----:B------:R-:W-:Y:S02]  /*1720*/  IMAD.MOV R22, RZ, RZ, -R22 ;  /* 0x000000ffff167224 */ /* 0x000fe400078e0a16 */
[----:B------:R-:W-:Y:S01]  /*1730*/  IMAD.MOV R14, RZ, RZ, -R4 ;  /* 0x000000ffff0e7224 */ /* 0x000fe200078e0a04 */
[----:B------:R-:W-:Y:S01]  /*1740*/  LOP3.LUT R5, R26, R5, RZ, 0xc0, !PT ;  /* 0x000000051a057212 */ /* 0x000fe200078ec0ff */
[----:B------:R-:W-:Y:S02]  /*1750*/  IMAD R19, R18, R4, R19 ;  /* 0x0000000412137224 */ /* 0x000fe400078e0213 */
[----:B------:R-:W-:Y:S02]  /*1760*/  @P4 IMAD R6, R24, R22, R21 ;  /* 0x0000001618064224 */ /* 0x000fe400078e0215 */
[----:B0-----:R-:W-:-:S02]  /*1770*/  IMAD R4, R14, R31, R36 ;  /* 0x0000001f0e047224 */ /* 0x001fc400078e0224 */
[----:B---3--:R-:W-:Y:S02]  /*1780*/  IMAD R6, R19, R30, R6 ;  /* 0x0000001e13067224 */ /* 0x008fe400078e0206 */
[----:B------:R-:W-:Y:S02]  /*1790*/  IMAD R5, R4, R25, R5 ;  /* 0x0000001904057224 */ /* 0x000fe400078e0205 */
[----:B------:R-:W-:-:S03]  /*17a0*/  IMAD.MOV.U32 R16, RZ, RZ, 0x1 ;  /* 0x00000001ff107424 */ /* 0x000fc600078e00ff */
[----:B------:R-:W-:Y:S02]  /*17b0*/  SEL R4, R5, R6, !P4 ;  /* 0x0000000605047207 */ /* 0x000fe40006000000 */
[----:B------:R-:W-:Y:S01]  /*17c0*/  SEL R6, R6, R5, !P4 ;  /* 0x0000000506067207 */ /* 0x000fe20006000000 */
[----:B------:R-:W-:-:S07]  /*17d0*/  IMAD.MOV.U32 R5, RZ, RZ, R32 ;  /* 0x000000ffff057224 */ /* 0x000fce00078e0020 */
.L_x_11:
[----:B------:R-:W-:Y:S05]  /*17e0*/  @!P2 BRA `(.L_x_14) ;  /* 0x0000004000b8a947 */ /* 0x000fea0003800000 */
[----:B------:R-:W-:-:S13]  /*17f0*/  ISETP.GT.U32.AND P0, PT, R33, 0x1, PT ;  /* 0x000000012100780c */ /* 0x000fda0003f04070 */
[----:B------:R-:W-:Y:S05]  /*1800*/  @P0 EXIT ;  /* 0x000000000000094d */ /* 0x000fea0003800000 */
.L_x_15:
[----:B------:R-:W-:-:S08]  /*1810*/  NOP ;  /* 0x0000000000007918 */ /* 0x000fd00000000000 */
[----:B------:R-:W0:Y:S02]  /*1820*/  USETMAXREG.TRY_ALLOC.CTAPOOL UP0, 0xe8 ;  /* 0x000000e8000079c8 */ /* 0x000e240008000600 */
[----:B0-----:R-:W-:-:S13]  /*1830*/  PLOP3.LUT P0, PT, PT, PT, UP0, 0x80, 0x0 ;  /* 0x000000000000781c */ /* 0x001fda0003f0f008 */
[----:B------:R-:W-:Y:S05]  /*1840*/  @!P0 BRA `(.L_x_15) ;  /* 0xfffffffc00f08947 */ /* 0x000fea000383ffff */
[----:B------:R-:W-:-:S13]  /*1850*/  LOP3.LUT P0, RZ, R16, 0xff, RZ, 0xc0, !PT ;  /* 0x000000ff10ff7812 */ /* 0x000fda000780c0ff */
[----:B------:R-:W-:Y:S05]  /*1860*/  @!P0 EXIT ;  /* 0x000000000000894d */ /* 0x000fea0003800000 */
[----:B------:R-:W0:Y:S01]  /*1870*/  S2UR UR6, SR_CgaCtaId ;  /* 0x00000000000679c3 */ /* 0x000e220000008800 */
[----:B------:R-:W-:Y:S01]  /*1880*/  SHF.R.S32.HI R11, RZ, 0x1f, R10 ;  /* 0x0000001fff0b7819 */ /* 0x000fe2000001140a */
[----:B------:R-:W-:Y:S01]  /*1890*/  UIADD3 UR7, UR15, -0x1, URZ ;  /* 0xffffffff0f077890 */ /* 0x000fe2000fffe03f */
[----:B------:R-:W-:Y:S01]  /*18a0*/  LOP3.LUT R86, R7, 0x1, RZ, 0xfc, !PT ;  /* 0x0000000107567812 */ /* 0x000fe200078efcff */
[----:B------:R-:W-:Y:S01]  /*18b0*/  UMOV UR12, 0x400 ;  /* 0x00000400000c7882 */ /* 0x000fe20000000000 */
[CC--:B------:R-:W-:Y:S01]  /*18c0*/  LEA.HI R15, R11.reuse, R10.reuse, RZ, 0x2 ;  /* 0x0000000a0b0f7211 */ /* 0x0c0fe200078f10ff */
[----:B------:R-:W-:Y:S01]  /*18d0*/  UISETP.LT.AND UP0, UPT, UR13, 0x1, UPT ;  /* 0x000000010d00788c */ /* 0x000fe2000bf01270 */
[----:B------:R-:W-:Y:S01]  /*18e0*/  LEA.HI R16, R11, R10, RZ, 0x5 ;  /* 0x0000000a0b107211 */ /* 0x000fe200078f28ff */
[----:B------:R-:W-:Y:S01]  /*18f0*/  USHF.L.U32 UR23, UR13, 0x1, URZ ;  /* 0x000000010d177899 */ /* 0x000fe2000800063f */
[--C-:B------:R-:W-:Y:S01]  /*1900*/  SHF.R.S32.HI R14, RZ, 0x2, R15.reuse ;  /* 0x00000002ff0e7819 */ /* 0x100fe2000001140f */
[----:B------:R-:W-:Y:S01]  /*1910*/  USEL UR14, UR13, 0x1, UP0 ;  /* 0x000000010d0e7887 */ /* 0x000fe20008000000 */
[----:B------:R-:W-:Y:S01]  /*1920*/  SHF.R.S32.HI R17, RZ, 0x1f, R15 ;  /* 0x0000001fff117819 */ /* 0x000fe2000001140f */
[----:B------:R-:W-:Y:S01]  /*1930*/  UISETP.NE.AND UP0, UPT, UR7, URZ, UPT ;  /* 0x0000003f0700728c */ /* 0x000fe2000bf05270 */
[----:B------:R-:W-:Y:S01]  /*1940*/  LOP3.LUT R11, R15, 0xfffffffc, RZ, 0xc0, !PT ;  /* 0xfffffffc0f0b7812 */ /* 0x000fe200078ec0ff */
[----:B------:R-:W-:Y:S01]  /*1950*/  UIADD3 UR14, -UR14, UR13, URZ ;  /* 0x0000000d0e0e7290 */ /* 0x000fe2000fffe13f */
[----:B------:R-:W-:Y:S01]  /*1960*/  LEA.HI R17, R17, R14, RZ, 0x3 ;  /* 0x0000000e11117211 */ /* 0x000fe200078f18ff */
[----:B------:R-:W-:-:S02]  /*1970*/  USEL UR9, URZ, 0x1, UP0 ;  /* 0x000000013f097887 */ /* 0x000fc40008000000 */
[----:B------:R-:W-:Y:S01]  /*1980*/  IMAD.IADD R18, R10, 0x1, -R11 ;  /* 0x000000010a127824 */ /* 0x000fe200078e0a0b */
[----:B------:R-:W-:-:S03]  /*1990*/  LOP3.LUT R17, R17, 0xfffffff8, RZ, 0xc0, !PT ;  /* 0xfffffff811117812 */ /* 0x000fc600078ec0ff */
[----:B------:R-:W-:Y:S01]  /*19a0*/  IMAD.U32 R87, RZ, RZ, UR9 ;  /* 0x00000009ff577e24 */ /* 0x000fe2000f8e00ff */
[----:B0-----:R-:W-:Y:S01]  /*19b0*/  ULEA UR12, UR6, UR12, 0x18 ;  /* 0x0000000c060c7291 */ /* 0x001fe2000f8ec03f */
[----:B------:R-:W-:Y:S01]  /*19c0*/  IMAD.IADD R14, R14, 0x1, -R17 ;  /* 0x000000010e0e7824 */ /* 0x000fe200078e0a11 */
[----:B------:R-:W-:Y:S01]  /*19d0*/  USHF.L.U32 UR6, UR7, 0x3, URZ ;  /* 0x0000000307067899 */ /* 0x000fe2000800063f */
[----:B------:R-:W-:Y:S01]  /*19e0*/  SHF.R.S32.HI R17, RZ, 0x5, R16 ;  /* 0x00000005ff117819 */ /* 0x000fe20000011410 */
[----:B------:R-:W-:Y:S02]  /*19f0*/  UIADD3 UR7, UR12, 0x480, URZ ;  /* 0x000004800c077890 */ /* 0x000fe4000fffe03f */
[----:B------:R-:W-:Y:S01]  /*1a00*/  ULOP3.LUT UR6, UR6, 0x8, URZ, 0xc0, !UPT ;  /* 0x0000000806067892 */ /* 0x000fe2000f8ec03f */
[--C-:B------:R-:W-:Y:S01]  /*1a10*/  SHF.R.S32.HI R15, RZ, 0x1f, R14.reuse ;  /* 0x0000001fff0f7819 */ /* 0x100fe2000001140e */
[----:B------:R-:W-:Y:S01]  /*1a20*/  UIADD3 UR8, UR12, 0x1c480, URZ ;  /* 0x0001c4800c087890 */ /* 0x000fe2000fffe03f */
[----:B------:R-:W-:Y:S01]  /*1a30*/  IMAD R19, R17, -0x10, -R14 ;  /* 0xfffffff011137824 */ /* 0x000fe200078e0a0e */
[----:B------:R-:W-:-:S02]  /*1a40*/  USHF.R.U32.HI UR7, URZ, 0x4, UR7 ;  /* 0x000000043f077899 */ /* 0x000fc40008011607 */
[----:B------:R-:W-:Y:S01]  /*1a50*/  USHF.R.U32.HI UR8, URZ, 0x4, UR8 ;  /* 0x000000043f087899 */ /* 0x000fe20008011608 */
[----:B------:R-:W-:Y:S01]  /*1a60*/  IMAD.WIDE R10, R17, 0x10, R14 ;  /* 0x00000010110a7825 */ /* 0x000fe200078e020e */
[----:B------:R-:W-:Y:S02]  /*1a70*/  ULOP3.LUT UR25, UR6, 0x8, URZ, 0x3c, !UPT ;  /* 0x0000000806197892 */ /* 0x000fe4000f8e3c3f */
[----:B------:R-:W-:Y:S02]  /*1a80*/  ULOP3.LUT UR16, UR6, 0x18, URZ, 0x3c, !UPT ;  /* 0x0000001806107892 */ /* 0x000fe4000f8e3c3f */
[----:B------:R-:W-:Y:S01]  /*1a90*/  UIADD3 UR24, UR12, 0x390, URZ ;  /* 0x000003900c187890 */ /* 0x000fe2000fffe03f */
[----:B------:R-:W-:Y:S01]  /*1aa0*/  ULDC UR6, c[0x0][0x284] ;  /* 0x0000a10000067ab9 */ /* 0x000fe20000000800 */
[----:B------:R-:W-:Y:S01]  /*1ab0*/  ULOP3.LUT UR7, UR7, 0x3fff, URZ, 0xc0, !UPT ;  /* 0x00003fff07077892 */ /* 0x000fe2000f8ec03f */
[----:B------:R-:W-:Y:S01]  /*1ac0*/  VIADD R19, R19, UR6 ;  /* 0x0000000613137c36 */ /* 0x000fe20008000000 */
[----:B------:R-:W-:-:S02]  /*1ad0*/  ULOP3.LUT UR8, UR8, 0x3fff, URZ, 0xc0, !UPT ;  /* 0x00003fff08087892 */ /* 0x000fc4000f8ec03f */
[----:B------:R-:W-:Y:S02]  /*1ae0*/  ULEA UR15, UR15, UR24, 0x3 ;  /* 0x000000180f0f7291 */ /* 0x000fe4000f8e183f */
[----:B------:R-:W-:Y:S02]  /*1af0*/  ULOP3.LUT UR17, UR7, 0x10000, URZ, 0xfc, !UPT ;  /* 0x0001000007117892 */ /* 0x000fe4000f8efc3f */
[----:B------:R-:W-:-:S12]  /*1b00*/  ULOP3.LUT UR18, UR8, 0x10000, URZ, 0xfc, !UPT ;  /* 0x0001000008127892 */ /* 0x000fd8000f8efc3f */
.L_x_106:
[----:B------:R-:W-:Y:S01]  /*1b10*/  SHF.L.U32 R14, R87, 0x1f, RZ ;  /* 0x0000001f570e7819 */ /* 0x000fe200000006ff */
[----:B------:R-:W0:Y:S01]  /*1b20*/  LDC R15, c[0x0][0x28c] ;  /* 0x0000a300ff0f7b82 */ /* 0x000e220000000800 */
[----:B------:R-:W-:Y:S01]  /*1b30*/  UMOV UR6, URZ ;  /* 0x0000003f00067c82 */ /* 0x000fe20008000000 */
[----:B------:R-:W-:Y:S01]  /*1b40*/  UMOV UR19, UR5 ;  /* 0x0000000500137c82 */ /* 0x000fe20008000000 */
[----:B-1----:R-:W1:Y:S01]  /*1b50*/  SYNCS.PHASECHK.TRANS64.TRYWAIT P0, [UR15+-0x8], R14 ;  /* 0xfffff80eff0075a7 */ /* 0x002e62000800014f */
[----:B0-----:R-:W-:Y:S01]  /*1b60*/  ISETP.GE.AND P1, PT, R15, 0x1, PT ;  /* 0x000000010f00780c */ /* 0x001fe20003f26270 */
[----:B-1234-:R-:W-:-:S12]  /*1b70*/  @!P0 BRA `(.L_x_16) ;  /* 0x0000006c00008947 */ /* 0x01efd80003800000 */
.L_x_180:
[----:B------:R-:W-:Y:S01]  /*1b80*/  UMOV UR7, URZ ;  /* 0x0000003f00077c82 */ /* 0x000fe20008000000 */
[----:B------:R-:W-:Y:S01]  /*1b90*/  UMOV UR8, URZ ;  /* 0x0000003f00087c82 */ /* 0x000fe20008000000 */
[----:B------:R-:W-:Y:S02]  /*1ba0*/  CS2R R22, SRZ ;  /* 0x0000000000167805 */ /* 0x000fe4000001ff00 */
[----:B------:R-:W-:Y:S02]  /*1bb0*/  CS2R R56, SRZ ;  /* 0x0000000000387805 */ /* 0x000fe4000001ff00 */
[----:B------:R-:W-:Y:S02]  /*1bc0*/  CS2R R58, SRZ ;  /* 0x00000000003a7805 */ /* 0x000fe4000001ff00 */
[----:B------:R-:W-:Y:S02]  /*1bd0*/  CS2R R60, SRZ ;  /* 0x00000000003c7805 */ /* 0x000fe4000001ff00 */
[----:B------:R-:W-:-:S02]  /*1be0*/  CS2R R62, SRZ ;  /* 0x00000000003e7805 */ /* 0x000fc4000001ff00 */
[----:B------:R-:W-:Y:S02]  /*1bf0*/  CS2R R64, SRZ ;  /* 0x0000000000407805 */ /* 0x000fe4000001ff00 */
        /* <DEDUP_REMOVED lines=9> */
[----:B------:R-:W-:Y:S01]  /*1c90*/  CS2R R84, SRZ ;  /* 0x0000000000547805 */ /* 0x000fe2000001ff00 */
[----:B------:R-:W-:Y:S01]  /*1ca0*/  IMAD.U32 R17, RZ, RZ, UR4 ;  /* 0x00000004ff117e24 */ /* 0x000fe2000f8e00ff */
        /* <DEDUP_REMOVED lines=15> */
[----:B------:R-:W-:Y:S01]  /*1da0*/  CS2R R54, SRZ ;  /* 0x0000000000367805 */ /* 0x000fe2000001ff00 */
[----:B------:R-:W-:Y:S06]  /*1db0*/  @!P1 BRA `(.L_x_17) ;  /* 0x0000000400449947 */ /* 0x000fec0003800000 */
[----:B------:R-:W-:-:S13]  /*1dc0*/  ISETP.NE.AND P1, PT, R86, 0x3, PT ;  /* 0x000000035600780c */ /* 0x000fda0003f25270 */
[----:B------:R-:W-:Y:S05]  /*1dd0*/  @!P1 BRA `(.L_x_18) ;  /* 0x0000000000049947 */ /* 0x000fea0003800000 */
[----:B------:R-:W-:Y:S01]  /*1de0*/  BPT.TRAP 0x1 ;  /* 0x000000040000795c */ /* 0x000fe20000300000 */
.L_x_18:
[----:B------:R-:W-:Y:S01]  /*1df0*/  ULEA UR6, UR5, UR12, 0x3 ;  /* 0x0000000c05067291 */ /* 0x000fe2000f8e183f */
[----:B0-----:R-:W-:-:S05]  /*1e00*/  IMAD.U32 R14, RZ, RZ, UR4 ;  /* 0x00000004ff0e7e24 */ /* 0x001fca000f8e00ff */
[----:B------:R-:W-:-:S04]  /*1e10*/  SHF.L.U32 R14, R14, 0x1f, RZ ;  /* 0x0000001f0e0e7819 */ /* 0x000fc800000006ff */
[----:B------:R0:W1:Y:S01]  /*1e20*/  SYNCS.PHASECHK.TRANS64.TRYWAIT P0, [UR6], R14 ;  /* 0x0000000eff0075a7 */ /* 0x0000620008000146 */
[----:B------:R-:W-:Y:S05]  /*1e30*/  @!P1 BRA `(.L_x_19) ;  /* 0x0000000000049947 */ /* 0x000fea0003800000 */
[----:B------:R-:W-:Y:S01]  /*1e40*/  BPT.TRAP 0x1 ;  /* 0x000000040000795c */ /* 0x000fe20000300000 */
.L_x_19:
[----:B-1----:R-:W-:Y:S05]  /*1e50*/  @P0 BRA `(.L_x_20) ;  /* 0x0000000000080947 */ /* 0x002fea0003800000 */
[----:B------:R-:W1:Y:S02]  /*1e60*/  SYNCS.PHASECHK.TRANS64.TRYWAIT P0, [UR6], R14 ;  /* 0x0000000eff0075a7 */ /* 0x000e640008000146 */
[----:B-1----:R-:W-:Y:S05]  /*1e70*/  @!P0 BRA `(.L_x_21) ;  /* 0x0000006800588947 */ /* 0x002fea0003800000 */
.L_x_20:
[----:B------:R-:W-:Y:S01]  /*1e80*/  ULDC UR7, c[0x0][0x50c] ;  /* 0x0001430000077ab9 */ /* 0x000fe20000000800 */
[----:B------:R-:W-:Y:S01]  /*1e90*/  ULEA UR8, UR5, UR17, 0x7 ;  /* 0x0000001105087291 */ /* 0x000fe2000f8e383f */
[----:B------:R-:W-:Y:S01]  /*1ea0*/  WARPGROUP.ARRIVE ;  /* 0x00000000000079c5 */ /* 0x000fe20000000000 */
[----:B------:R-:W-:Y:S01]  /*1eb0*/  UISETP.NE.AND UP0, UPT, UR7, 0x1, UPT ;  /* 0x000000010700788c */ /* 0x000fe2000bf05270 */
[----:B------:R-:W-:Y:S01]  /*1ec0*/  CS2R R22, SRZ ;  /* 0x0000000000167805 */ /* 0x000fe2000001ff00 */
[----:B------:R-:W-:Y:S01]  /*1ed0*/  ULEA UR10, UR5, UR18, 0x7 ;  /* 0x00000012050a7291 */ /* 0x000fe2000f8e383f */
[----:B------:R-:W-:Y:S01]  /*1ee0*/  CS2R R56, SRZ ;  /* 0x0000000000387805 */ /* 0x000fe2000001ff00 */
[----:B------:R-:W-:Y:S01]  /*1ef0*/  USEL UR7, URZ, 0x1, UP0 ;  /* 0x000000013f077887 */ /* 0x000fe20008000000 */
[----:B------:R-:W-:Y:S01]  /*1f00*/  CS2R R58, SRZ ;  /* 0x00000000003a7805 */ /* 0x000fe2000001ff00 */
[----:B------:R-:W-:Y:S01]  /*1f10*/  UMOV UR9, 0xc0000010 ;  /* 0xc000001000097882 */ /* 0x000fe20000000000 */
[----:B------:R-:W-:Y:S01]  /*1f20*/  UMOV UR11, 0xc0000010 ;  /* 0xc0000010000b7882 */ /* 0x000fe20000000000 */
[----:B------:R-:W-:Y:S01]  /*1f30*/  UMOV UR6, 0x1 ;  /* 0x0000000100067882 */ /* 0x000fe20000000000 */
[----:B------:R-:W-:-:S02]  /*1f40*/  CS2R R60, SRZ ;  /* 0x00000000003c7805 */ /* 0x000fc4000001ff00 */
[----:B------:R-:W-:Y:S01]  /*1f50*/  ISETP.NE.AND P0, PT, RZ, UR7, PT ;  /* 0x00000007ff007c0c */ /* 0x000fe2000bf05270 */
[----:B------:R-:W-:Y:S01]  /*1f60*/  QGMMA.64x64x32.F32.E4M3.E4M3 R24, gdesc[UR8], RZ, !UPT, gsb0 ;  /* 0x00e00000081879f3 */ /* 0x000fe2000c0008ff */
        /* <DEDUP_REMOVED lines=11> */
[----:B------:R-:W-:Y:S01]  /*2020*/  CS2R R84, SRZ ;  /* 0x0000000000547805 */ /* 0x000fe2000001ff00 */
[----:B------:R-:W-:Y:S06]  /*2030*/  @!P0 BRA `(.L_x_22) ;  /* 0x0000000000888947 */ /* 0x000fec0003800000 */
[----:B------:R-:W-:Y:S02]  /*2040*/  WARPGROUP.DEPBAR.LE gsb0, 0x0 ;  /* 0x00008000000079c5 */ /* 0x000fe40000010000 */
[----:B------:R-:W-:-:S01]  /*2050*/  FADD R85, RZ, R24 ;  /* 0x00000018ff557221 */ /* 0x000fc20000000000 */
[----:B------:R-:W-:Y:S01]  /*2060*/  FADD R84, RZ, R25 ;  /* 0x00000019ff547221 */ /* 0x000fe20000000000 */
        /* <DEDUP_REMOVED lines=30> */
[----:B------:R-:W-:-:S06]  /*2250*/  UMOV UR6, URZ ;  /* 0x0000003f00067c82 */ /* 0x000fcc0008000000 */
.L_x_22:
[----:B------:R-:W-:-:S04]  /*2260*/  UIADD3 UR19, UR5, 0x1, URZ ;  /* 0x0000000105137890 */ /* 0x000fc8000fffe03f */
[----:B------:R-:W-:-:S04]  /*2270*/  UISETP.NE.AND UP0, UPT, UR19, 0x38, UPT ;  /* 0x000000381300788c */ /* 0x000fc8000bf05270 */
[----:B------:R-:W-:Y:S02]  /*2280*/  USEL UR8, URZ, 0x1, UP0 ;  /* 0x000000013f087887 */ /* 0x000fe40008000000 */
[----:B------:R-:W-:Y:S02]  /*2290*/  USEL UR19, UR19, URZ, UP0 ;  /* 0x0000003f13137287 */ /* 0x000fe40008000000 */
[----:B------:R-:W-:-:S06]  /*22a0*/  ULOP3.LUT UR8, UR4, UR8, URZ, 0x3c, !UPT ;  /* 0x0000000804087292 */ /* 0x000fcc000f8e3c3f */
[----:B------:R-:W-:Y:S01]  /*22b0*/  IMAD.U32 R17, RZ, RZ, UR8 ;  /* 0x00000008ff117e24 */ /* 0x000fe2000f8e00ff */
[----:B------:R-:W-:-:S06]  /*22c0*/  UMOV UR8, 0x1 ;  /* 0x0000000100087882 */ /* 0x000fcc0000000000 */
.L_x_17:
[----:B------:R-:W-:-:S06]  /*22d0*/  UISETP.GE.AND UP0, UPT, UR14, 0x1, UPT ;  /* 0x000000010e00788c */ /* 0x000fcc000bf06270 */
[----:B------:R-:W-:-:S13]  /*22e0*/  PLOP3.LUT P0, PT, PT, PT, UP0, 0x80, 0x0 ;  /* 0x000000000000781c */ /* 0x000fda0003f0f008 */
[----:B------:R-:W-:Y:S05]  /*22f0*/  @!P0 BRA `(.L_x_23) ;  /* 0x0000000400508947 */ /* 0x000fea0003800000 */
[----:B01----:R-:W-:Y:S01]  /*2300*/  IMAD.U32 R14, RZ, RZ, UR14 ;  /* 0x0000000eff0e7e24 */ /* 0x003fe2000f8e00ff */
[----:B------:R-:W-:Y:S01]  /*2310*/  UMOV UR22, UR5 ;  /* 0x0000000500167c82 */ /* 0x000fe20008000000 */
[----:B------:R-:W-:-:S05]  /*2320*/  ULDC UR26, c[0x0][0x50c] ;  /* 0x00014300001a7ab9 */ /* 0x000fca0000000800 */
.L_x_31:
[----:B------:R-:W-:-:S13]  /*2330*/  ISETP.NE.AND P1, PT, R86, 0x3, PT ;  /* 0x000000035600780c */ /* 0x000fda0003f25270 */
[----:B01----:R-:W-:Y:S05]  /*2340*/  @!P1 BRA `(.L_x_24) ;  /* 0x0000000000049947 */ /* 0x003fea0003800000 */
[----:B------:R-:W-:Y:S01]  /*2350*/  BPT.TRAP 0x1 ;  /* 0x000000040000795c */ /* 0x000fe20000300000 */
.L_x_24:
[----:B------:R-:W-:Y:S01]  /*2360*/  ULEA UR9, UR19, UR12, 0x3 ;  /* 0x0000000c13097291 */ /* 0x000fe2000f8e183f */
[----:B------:R-:W-:-:S08]  /*2370*/  SHF.L.U32 R15, R17, 0x1f, RZ ;  /* 0x0000001f110f7819 */ /* 0x000fd000000006ff */
[----:B------:R0:W1:Y:S01]  /*2380*/  SYNCS.PHASECHK.TRANS64.TRYWAIT P0, [UR9], R15 ;  /* 0x0000000fff0075a7 */ /* 0x0000620008000149 */
[----:B------:R-:W-:Y:S05]  /*2390*/  @!P1 BRA `(.L_x_25) ;  /* 0x0000000000049947 */ /* 0x000fea0003800000 */
[----:B------:R-:W-:Y:S01]  /*23a0*/  BPT.TRAP 0x1 ;  /* 0x000000040000795c */ /* 0x000fe20000300000 */
.L_x_25:
[----:B-1----:R-:W-:Y:S05]  /*23b0*/  @P0 BRA `(.L_x_26) ;  /* 0x0000000000080947 */ /* 0x002fea0003800000 */
[----:B------:R-:W1:Y:S02]  /*23c0*/  SYNCS.PHASECHK.TRANS64.TRYWAIT P0, [UR9], R15 ;  /* 0x0000000fff0075a7 */ /* 0x000e640008000149 */
[----:B-1----:R-:W-:Y:S05]  /*23d0*/  @!P0 BRA `(.L_x_27) ;  /* 0x0000006400188947 */ /* 0x002fea0003800000 */
.L_x_26:
[----:B------:R-:W-:Y:S01]  /*23e0*/  UISETP.NE.AND UP0, UPT, UR7, URZ, UPT ;  /* 0x0000003f0700728c */ /* 0x000fe2000bf05270 */
[----:B------:R-:W-:Y:S01]  /*23f0*/  WARPGROUP.ARRIVE ;  /* 0x00000000000079c5 */ /* 0x000fe20000000000 */
[----:B------:R-:W-:Y:S02]  /*2400*/  ULEA UR10, UR19, UR18, 0x7 ;  /* 0x00000012130a7291 */ /* 0x000fe4000f8e383f */
[----:B------:R-:W-:Y:S01]  /*2410*/  USEL UR8, UR8, URZ, !UP0 ;  /* 0x0000003f08087287 */ /* 0x000fe2000c000000 */
[----:B------:R-:W-:Y:S01]  /*2420*/  UMOV UR9, 0xc0000010 ;  /* 0xc000001000097882 */ /* 0x000fe20000000000 */
[----:B------:R-:W-:Y:S02]  /*2430*/  UMOV UR11, 0xc0000010 ;  /* 0xc0000010000b7882 */ /* 0x000fe40000000000 */
[----:B------:R-:W-:Y:S02]  /*2440*/  UISETP.NE.U32.AND UP0, UPT, UR8, URZ, UPT ;  /* 0x0000003f0800728c */ /* 0x000fe4000bf05070 */
[----:B------:R-:W-:-:S02]  /*2450*/  ULEA UR8, UR19, UR17, 0x7 ;  /* 0x0000001113087291 */ /* 0x000fc4000f8e383f */
[----:B------:R-:W-:-:S07]  /*2460*/  UIADD3 UR6, UR6, 0x1, URZ ;  /* 0x0000000106067890 */ /* 0x000fce000fffe03f */
[----:B------:R-:W-:Y:S01]  /*2470*/  QGMMA.64x64x32.F32.E4M3.E4M3 R24, gdesc[UR8], R24, UP0, gsb0 ;  /* 0x00e00000081879f3 */ /* 0x000fe2000b800818 */
[----:B------:R-:W-:-:S04]  /*2480*/  UISETP.NE.AND UP0, UPT, UR6, UR26, UPT ;  /* 0x0000001a0600728c */ /* 0x000fc8000bf05270 */
[----:B------:R-:W-:-:S06]  /*2490*/  USEL UR7, URZ, 0x1, UP0 ;  /* 0x000000013f077887 */ /* 0x000fcc0008000000 */
[----:B------:R-:W-:Y:S01]  /*24a0*/  ISETP.NE.AND P0, PT, RZ, UR7, PT ;  /* 0x00000007ff007c0c */ /* 0x000fe2000bf05270 */
[----:B------:R-:W-:-:S12]  /*24b0*/  WARPGROUP.DEPBAR.LE gsb0, 0x1 ;  /* 0x00008000000079c5 */ /* 0x000fd80000010100 */
[----:B------:R-:W-:Y:S05]  /*24c0*/  @!P0 BRA `(.L_x_28) ;  /* 0x0000000000888947 */ /* 0x000fea0003800000 */
[----:B------:R-:W-:Y:S02]  /*24d0*/  WARPGROUP.DEPBAR.LE gsb0, 0x0 ;  /* 0x00008000000079c5 */ /* 0x000fe40000010000 */
[----:B------:R-:W-:-:S01]  /*24e0*/  FADD R85, R24, R85 ;  /* 0x0000005518557221 */ /* 0x000fc20000000000 */
[----:B------:R-:W-:Y:S01]  /*24f0*/  FADD R84, R25, R84 ;  /* 0x0000005419547221 */ /* 0x000fe20000000000 */
        /* <DEDUP_REMOVED lines=30> */
[----:B------:R-:W-:-:S06]  /*26e0*/  UMOV UR6, URZ ;  /* 0x0000003f00067c82 */ /* 0x000fcc0008000000 */
.L_x_28:
[----:B------:R-:W-:Y:S05]  /*26f0*/  @!P1 BRA `(.L_x_29) ;  /* 0x0000000000049947 */ /* 0x000fea0003800000 */
[----:B------:R-:W-:Y:S01]  /*2700*/  BPT.TRAP 0x1 ;  /* 0x000000040000795c */ /* 0x000fe20000300000 */
.L_x_29:
[----:B------:R-:W-:Y:S01]  /*2710*/  ULEA UR8, UR22, UR12, 0x3 ;  /* 0x0000000c16087291 */ /* 0x000fe2000f8e183f */
[----:B------:R-:W-:-:S03]  /*2720*/  ISETP.GT.U32.AND P0, PT, R7, 0x1, PT ;  /* 0x000000010700780c */ /* 0x000fc60003f04070 */
[----:B------:R-:W-:-:S04]  /*2730*/  UIADD3 UR8, UR8, 0x1c0, URZ ;  /* 0x000001c008087890 */ /* 0x000fc8000fffe03f */
[----:B------:R-:W-:-:S09]  /*2740*/  UPRMT UR8, URZ, 0x654, UR8 ;  /* 0x000006543f087896 */ /* 0x000fd20008000008 */
[----:B------:R-:W-:Y:S01]  /*2750*/  SYNCS.ARRIVE.TRANS64.RED.A1T0 RZ, [UR8], RZ ;  /* 0x000000ffffff79a7 */ /* 0x000fe20008100408 */
[----:B------:R-:W-:Y:S05]  /*2760*/  @P0 BRA `(.L_x_30) ;  /* 0x0000000000040947 */ /* 0x000fea0003800000 */
[----:B------:R-:W-:Y:S01]  /*2770*/  BPT.TRAP 0x1 ;  /* 0x000000040000795c */ /* 0x000fe20000300000 */
.L_x_30:
[----:B------:R-:W-:Y:S01]  /*2780*/  UIADD3 UR19, UR19, 0x1, URZ ;  /* 0x0000000113137890 */ /* 0x000fe2000fffe03f */
[C---:B------:R-:W-:Y:S01]  /*2790*/  ISETP.GT.AND P0, PT, R14.reuse, 0x1, PT ;  /* 0x000000010e00780c */ /* 0x040fe20003f04270 */
[----:B------:R-:W-:Y:S01]  /*27a0*/  UIADD3 UR22, UR22, 0x1, URZ ;  /* 0x0000000116167890 */ /* 0x000fe2000fffe03f */
[----:B------:R-:W-:Y:S01]  /*27b0*/  VIADD R14, R14, 0xffffffff ;  /* 0xffffffff0e0e7836 */ /* 0x000fe20000000000 */
[----:B------:R-:W-:Y:S02]  /*27c0*/  UISETP.NE.AND UP0, UPT, UR19, 0x38, UPT ;  /* 0x000000381300788c */ /* 0x000fe4000bf05270 */
[----:B------:R-:W-:Y:S02]  /*27d0*/  UISETP.NE.AND UP1, UPT, UR22, 0x38, UPT ;  /* 0x000000381600788c */ /* 0x000fe4000bf25270 */
[----:B------:R-:W-:Y:S02]  /*27e0*/  USEL UR8, URZ, 0x1, UP0 ;  /* 0x000000013f087887 */ /* 0x000fe40008000000 */
[----:B------:R-:W-:-:S02]  /*27f0*/  USEL UR19, UR19, URZ, UP0 ;  /* 0x0000003f13137287 */ /* 0x000fc40008000000 */
[----:B------:R-:W-:Y:S02]  /*2800*/  USEL UR22, UR22, URZ, UP1 ;  /* 0x0000003f16167287 */ /* 0x000fe40008800000 */
[----:B------:R-:W-:Y:S01]  /*2810*/  LOP3.LUT R17, R17, UR8, RZ, 0x3c, !PT ;  /* 0x0000000811117c12 */ /* 0x000fe2000f8e3cff */
[----:B------:R-:W-:Y:S01]  /*2820*/  UMOV UR8, 0x1 ;  /* 0x0000000100087882 */ /* 0x000fe20000000000 */
[----:B------:R-:W-:Y:S08]  /*2830*/  @P0 BRA `(.L_x_31) ;  /* 0xfffffff800bc0947 */ /* 0x000ff0000383ffff */
.L_x_23:
[----:B------:R-:W-:Y:S01]  /*2840*/  UISETP.NE.AND UP0, UPT, UR6, URZ, UPT ;  /* 0x0000003f0600728c */ /* 0x000fe2000bf05270 */
[----:B01----:R-:W0:Y:S01]  /*2850*/  LDC R14, c[0x0][0x28c] ;  /* 0x0000a300ff0e7b82 */ /* 0x003e220000000800 */
[----:B------:R-:W-:Y:S02]  /*2860*/  IMAD.U32 R15, RZ, RZ, UR25 ;  /* 0x00000019ff0f7e24 */ /* 0x000fe4000f8e00ff */
[----:B------:R-:W-:-:S06]  /*2870*/  USEL UR6, URZ, 0x1, !UP0 ;  /* 0x000000013f067887 */ /* 0x000fcc000c000000 */
[----:B------:R-:W-:-:S13]  /*2880*/  ISETP.NE.AND P0, PT, RZ, UR6, PT ;  /* 0x00000006ff007c0c */ /* 0x000fda000bf05270 */
[----:B------:R-:W-:Y:S05]  /*2890*/  @!P0 BRA `(.L_x_32) ;  /* 0x0000000000848947 */ /* 0x000fea0003800000 */
[----:B------:R-:W-:Y:S02]  /*28a0*/  WARPGROUP.DEPBAR.LE gsb0, 0x0 ;  /* 0x00008000000079c5 */ /* 0x000fe40000010000 */
[----:B------:R-:W-:Y:S01]  /*28b0*/  FADD R85, R24, R85 ;  /* 0x0000005518557221 */ /* 0x000fe20000000000 */
        /* <DEDUP_REMOVED lines=30> */
[----:B------:R-:W-:-:S07]  /*2aa0*/  FADD R22, R22, R55 ;  /* 0x0000003716167221 */ /* 0x000fce0000000000 */
.L_x_32:
[----:B0-----:R-:W-:Y:S01]  /*2ab0*/  ISETP.GE.AND P0, PT, R14, 0x1, PT ;  /* 0x000000010e00780c */ /* 0x001fe20003f06270 */
[----:B------:R0:W-:Y:S01]  /*2ac0*/  SYNCS.ARRIVE.TRANS64.A1T0 RZ, [R15+UR24], RZ ;  /* 0x000000ff0fff79a7 */ /* 0x0001e20008100018 */
[----:B------:R-:W-:-:S11]  /*2ad0*/  WARPGROUP.DEPBAR.LE gsb0, 0x0 ;  /* 0x00008000000079c5 */ /* 0x000fd60000010000 */
[----:B------:R-:W-:Y:S05]  /*2ae0*/  @!P0 BRA `(.L_x_33) ;  /* 0x0000000000388947 */ /* 0x000fea0003800000 */
[----:B------:R-:W-:-:S13]  /*2af0*/  ISETP.NE.AND P0, PT, R86, 0x3, PT ;  /* 0x000000035600780c */ /* 0x000fda0003f05270 */
[----:B------:R-:W-:Y:S05]  /*2b00*/  @!P0 BRA `(.L_x_34) ;  /* 0x0000000000048947 */ /* 0x000fea0003800000 */
[----:B------:R-:W-:Y:S01]  /*2b10*/  BPT.TRAP 0x1 ;  /* 0x000000040000795c */ /* 0x000fe20000300000 */
.L_x_34:
[----:B------:R-:W-:Y:S01]  /*2b20*/  UIADD3 UR8, UR14, UR5, URZ ;  /* 0x000000050e087290 */ /* 0x000fe2000fffe03f */
[----:B------:R-:W-:-:S03]  /*2b30*/  ISETP.GT.U32.AND P0, PT, R7, 0x1, PT ;  /* 0x000000010700780c */ /* 0x000fc60003f04070 */
[----:B------:R-:W-:-:S04]  /*2b40*/  USHF.R.U32.HI UR6, URZ, 0x3, UR8 ;  /* 0x000000033f067899 */ /* 0x000fc80008011608 */
[----:B------:R-:W-:-:S04]  /*2b50*/  UIMAD.WIDE.U32 UR6, UR6, 0x24924925, URZ ;  /* 0x24924925060678a5 */ /* 0x000fc8000f8e003f */
[----:B------:R-:W-:-:S04]  /*2b60*/  UIMAD UR6, UR7, -0x38, UR8 ;  /* 0xffffffc8070678a4 */ /* 0x000fc8000f8e0208 */
[----:B------:R-:W-:-:S04]  /*2b70*/  ULEA UR6, UR6, UR12, 0x3 ;  /* 0x0000000c06067291 */ /* 0x000fc8000f8e183f */
[----:B------:R-:W-:-:S04]  /*2b80*/  UIADD3 UR6, UR6, 0x1c0, URZ ;  /* 0x000001c006067890 */ /* 0x000fc8000fffe03f */
[----:B------:R-:W-:-:S09]  /*2b90*/  UPRMT UR6, URZ, 0x654, UR6 ;  /* 0x000006543f067896 */ /* 0x000fd20008000006 */
[----:B------:R-:W-:Y:S01]  /*2ba0*/  SYNCS.ARRIVE.TRANS64.RED.A1T0 RZ, [UR6], RZ ;  /* 0x000000ffffff79a7 */ /* 0x000fe20008100406 */
[----:B------:R-:W-:Y:S05]  /*2bb0*/  @P0 BRA `(.L_x_33) ;  /* 0x0000000000040947 */ /* 0x000fea0003800000 */
[----:B------:R-:W-:Y:S01]  /*2bc0*/  BPT.TRAP 0x1 ;  /* 0x000000040000795c */ /* 0x000fe20000300000 */
.L_x_33:
[----:B------:R-:W-:Y:S01]  /*2bd0*/  SHF.L.U32 R14, R87, 0x1f, RZ ;  /* 0x0000001f570e7819 */ /* 0x000fe200000006ff */
[----:B------:R-:W-:Y:S01]  /*2be0*/  UIADD3 UR5, UR23, UR5, URZ ;  /* 0x0000000517057290 */ /* 0x000fe2000fffe03f */
[----:B------:R-:W1:Y:S01]  /*2bf0*/  LDC R29, c[0x0][0x288] ;  /* 0x0000a200ff1d7b82 */ /* 0x000e620000000800 */
[----:B------:R-:W-:Y:S01]  /*2c00*/  UISETP.GE.U32.AND UP1, UPT, UR23, 0x38, UPT ;  /* 0x000000381700788c */ /* 0x000fe2000bf26070 */
[----:B------:R-:W-:Y:S01]  /*2c10*/  IMAD.SHL.U32 R20, R18, 0x2, RZ ;  /* 0x0000000212147824 */ /* 0x000fe200078e00ff */
[----:B------:R-:W-:Y:S02]  /*2c20*/  UISETP.GT.U32.AND UP0, UPT, UR5, 0x37, UPT ;  /* 0x000000370500788c */ /* 0x000fe4000bf04070 */
[----:B------:R-:W-:Y:S02]  /*2c30*/  USHF.R.U32.HI UR6, URZ, 0x3, UR5 ;  /* 0x000000033f067899 */ /* 0x000fe40008011605 */
[----:B------:R-:W-:Y:S01]  /*2c40*/  UISETP.LT.U32.AND UP0, UPT, UR23, 0x38, UP0 ;  /* 0x000000381700788c */ /* 0x000fe20008701070 */
[----:B------:R-:W2:Y:S01]  /*2c50*/  SYNCS.PHASECHK.TRANS64.TRYWAIT P0, [UR15+0x8], R14 ;  /* 0x0000080eff0075a7 */ /* 0x000ea2000800014f */
[----:B------:R-:W-:Y:S01]  /*2c60*/  UIMAD.WIDE.U32 UR6, UR6, 0x24924925, URZ ;  /* 0x24924925060678a5 */ /* 0x000fe2000f8e003f */
[----:B------:R-:W-:Y:S01]  /*2c70*/  SHF.R.S32.HI R21, RZ, 0x1f, R20 ;  /* 0x0000001fff157819 */ /* 0x000fe20000011414 */
[----:B------:R-:W-:-:S02]  /*2c80*/  USEL UR8, URZ, 0x1, !UP0 ;  /* 0x000000013f087887 */ /* 0x000fc4000c000000 */
[----:B------:R-:W-:Y:S02]  /*2c90*/  UIMAD UR5, UR7, -0x38, UR5 ;  /* 0xffffffc8070578a4 */ /* 0x000fe4000f8e0205 */
[----:B------:R-:W-:-:S04]  /*2ca0*/  ULOP3.LUT UR4, UR4, UR8, URZ, 0x3c, !UPT ;  /* 0x0000000804047292 */ /* 0x000fc8000f8e3c3f */
[----:B------:R-:W-:Y:S01]  /*2cb0*/  @UP1 ULOP3.LUT UR4, UR4, 0x1, UR7, 0x78, !UPT ;  /* 0x0000000104041892 */ /* 0x000fe2000f8e7807 */
[----:B-12---:R-:W-:Y:S11]  /*2cc0*/  @!P0 BRA `(.L_x_35) ;  /* 0x0000005800f48947 */ /* 0x006ff60003800000 */
.L_x_181:
[----:B------:R-:W-:Y:S01]  /*2cd0*/  IMAD.SHL.U32 R31, R4, 0x40, RZ ;  /* 0x00000040041f7824 */ /* 0x000fe200078e00ff */
[----:B------:R-:W-:Y:S01]  /*2ce0*/  ULDC UR8, c[0x0][0x284] ;  /* 0x0000a10000087ab9 */ /* 0x000fe20000000800 */
[----:B------:R-:W-:Y:S01]  /*2cf0*/  IMAD.SHL.U32 R4, R6, 0x40, RZ ;  /* 0x0000004006047824 */ /* 0x000fe200078e00ff */
[----:B------:R-:W-:Y:S01]  /*2d00*/  SHF.R.S32.HI R30, RZ, 0x1f, R5 ;  /* 0x0000001fff1e7819 */ /* 0x000fe20000011405 */
[----:B------:R-:W-:Y:S01]  /*2d10*/  ULDC.64 UR6, c[0x0][0x5d0] ;  /* 0x0001740000067ab9 */ /* 0x000fe20000000a00 */
[----:B------:R-:W-:Y:S01]  /*2d20*/  SHF.R.S32.HI R28, RZ, 0x1f, R31 ;  /* 0x0000001fff1c7819 */ /* 0x000fe2000001141f */
[----:B0-----:R-:W-:Y:S01]  /*2d30*/  IMAD.WIDE.U32 R14, R5, UR6, R20 ;  /* 0x00000006050e7c25 */ /* 0x001fe2000f8e0014 */
[----:B------:R-:W-:-:S03]  /*2d40*/  ISETP.GE.AND P0, PT, R4, UR8, PT ;  /* 0x0000000804007c0c */ /* 0x000fc6000bf06270 */
[----:B------:R-:W-:Y:S01]  /*2d50*/  IMAD R16, R30, UR6, RZ ;  /* 0x000000061e107c24 */ /* 0x000fe2000f8e02ff */
[C---:B------:R-:W-:Y:S02]  /*2d60*/  ISETP.GE.OR P0, PT, R31.reuse, R29, P0 ;  /* 0x0000001d1f00720c */ /* 0x040fe40000706670 */
[----:B------:R-:W-:Y:S01]  /*2d70*/  IADD3 R14, P1, R31, R14, RZ ;  /* 0x0000000e1f0e7210 */ /* 0x000fe20007f3e0ff */
[----:B------:R-:W-:-:S05]  /*2d80*/  IMAD R17, R5, UR7, R16 ;  /* 0x0000000705117c24 */ /* 0x000fca000f8e0210 */
[----:B------:R-:W-:-:S05]  /*2d90*/  IADD3.X R15, R28, R15, R17, P1, !PT ;  /* 0x0000000f1c0f7210 */ /* 0x000fca0000ffe411 */
[----:B------:R-:W-:Y:S05]  /*2da0*/  @P0 BRA `(.L_x_36) ;  /* 0x0000002400a80947 */ /* 0x000fea0003800000 */
[----:B------:R-:W0:Y:S01]  /*2db0*/  LDC.64 R24, c[0x0][0x5c8] ;  /* 0x00017200ff187b82 */ /* 0x000e220000000a00 */
[----:B------:R-:W-:Y:S01]  /*2dc0*/  IMAD.WIDE R26, R6, 0x40, R10 ;  /* 0x00000040061a7825 */ /* 0x000fe200078e020a */
[----:B------:R-:W-:Y:S01]  /*2dd0*/  ULDC.64 UR6, c[0x0][0x5c0] ;  /* 0x0001700000067ab9 */ /* 0x000fe20000000a00 */
[----:B------:R-:W-:Y:S02]  /*2de0*/  BSSY B0, `(.L_x_36) ;  /* 0x0000266000007945 */ /* 0x000fe40003800000 */
[-C--:B0-----:R-:W-:Y:S02]  /*2df0*/  IMAD R6, R27, R24.reuse, RZ ;  /* 0x000000181b067224 */ /* 0x081fe400078e02ff */
[----:B------:R-:W-:-:S04]  /*2e00*/  IMAD.WIDE.U32 R14, R26, R24, R14 ;  /* 0x000000181a0e7225 */ /* 0x000fc800078e000e */
[----:B------:R-:W-:Y:S01]  /*2e10*/  IMAD R17, R26, R25, R6 ;  /* 0x000000191a117224 */ /* 0x000fe200078e0206 */
[----:B------:R-:W-:Y:S02]  /*2e20*/  LEA R16, P0, R24, R14, 0x3 ;  /* 0x0000000e18107211 */ /* 0x000fe400078018ff */
[----:B------:R-:W-:Y:S01]  /*2e30*/  IADD3 R14, P1, R14, UR6, RZ ;  /* 0x000000060e0e7c10 */ /* 0x000fe2000ff3e0ff */
[----:B------:R-:W-:Y:S01]  /*2e40*/  IMAD.IADD R17, R15, 0x1, R17 ;  /* 0x000000010f117824 */ /* 0x000fe200078e0211 */
[----:B------:R-:W-:-:S04]  /*2e50*/  IADD3 R16, P2, R16, UR6, RZ ;  /* 0x0000000610107c10 */ /* 0x000fc8000ff5e0ff */
[----:B------:R-:W-:Y:S01]  /*2e60*/  LEA.HI.X R6, R24, R17, R25, 0x3, P0 ;  /* 0x0000001118067211 */ /* 0x000fe200000f1c19 */
[----:B------:R-:W-:Y:S01]  /*2e70*/  IMAD R24, R18, -0x2, R29 ;  /* 0xfffffffe12187824 */ /* 0x000fe200078e021d */
[----:B-----5:R-:W-:Y:S02]  /*2e80*/  FSETP.NEU.AND P0, PT, R13, RZ, PT ;  /* 0x000000ff0d00720b */ /* 0x020fe40003f0d000 */
[----:B------:R-:W-:Y:S01]  /*2e90*/  IADD3.X R15, R17, UR7, RZ, P1, !PT ;  /* 0x00000007110f7c10 */ /* 0x000fe20008ffe4ff */
[----:B------:R-:W-:Y:S01]  /*2ea0*/  IMAD.IADD R24, R24, 0x1, -R31 ;  /* 0x0000000118187824 */ /* 0x000fe200078e0a1f */
[----:B------:R-:W-:Y:S01]  /*2eb0*/  IADD3.X R17, R6, UR7, RZ, P2, !PT ;  /* 0x0000000706117c10 */ /* 0x000fe200097fe4ff */
[----:B------:R-:W-:-:S08]  /*2ec0*/  IMAD.IADD R6, R19, 0x1, -R4 ;  /* 0x0000000113067824 */ /* 0x000fd000078e0a04 */
[----:B------:R-:W-:Y:S05]  /*2ed0*/  @!P0 BRA `(.L_x_37) ;  /* 0x0000001c00188947 */ /* 0x000fea0003800000 */
[----:B------:R-:W-:Y:S01]  /*2ee0*/  ULDC.64 UR6, c[0x0][0x5b8] ;  /* 0x00016e0000067ab9 */ /* 0x000fe20000000a00 */
[----:B------:R-:W-:Y:S01]  /*2ef0*/  ULDC.64 UR8, c[0x0][0x5a8] ;  /* 0x00016a0000087ab9 */ /* 0x000fe20000000a00 */
[----:B------:R-:W-:Y:S01]  /*2f00*/  IMAD.WIDE.U32 R20, R5, UR6, R20 ;  /* 0x0000000605147c25 */ /* 0x000fe2000f8e0014 */
[----:B------:R-:W-:Y:S03]  /*2f10*/  BSSY B1, `(.L_x_38) ;  /* 0x0000010000017945 */ /* 0x000fe60003800000 */
[----:B------:R-:W-:Y:S01]  /*2f20*/  IMAD R4, R30, UR6, RZ ;  /* 0x000000061e047c24 */ /* 0x000fe2000f8e02ff */
[----:B------:R-:W-:-:S03]  /*2f30*/  IADD3 R20, P0, R31, R20, RZ ;  /* 0x000000141f147210 */ /* 0x000fc60007f1e0ff */
[----:B------:R-:W-:Y:S01]  /*2f40*/  IMAD R5, R5, UR7, R4 ;  /* 0x0000000705057c24 */ /* 0x000fe2000f8e0204 */
[----:B------:R-:W-:Y:S02]  /*2f50*/  ULDC.64 UR6, c[0x0][0x5b0] ;  /* 0x00016c0000067ab9 */ /* 0x000fe40000000a00 */
[----:B------:R-:W-:Y:S02]  /*2f60*/  IMAD R25, R27, UR6, RZ ;  /* 0x000000061b197c24 */ /* 0x000fe4000f8e02ff */
[----:B------:R-:W-:Y:S02]  /*2f70*/  IADD3.X R21, R28, R21, R5, P0, !PT ;  /* 0x000000151c157210 */ /* 0x000fe400007fe405 */
[----:B------:R-:W-:Y:S01]  /*2f80*/  ISETP.GE.AND P0, PT, R24, 0x1, PT ;  /* 0x000000011800780c */ /* 0x000fe20003f06270 */
[C---:B------:R-:W-:Y:S02]  /*2f90*/  IMAD R25, R26.reuse, UR7, R25 ;  /* 0x000000071a197c24 */ /* 0x040fe4000f8e0219 */
[----:B------:R-:W-:Y:S01]  /*2fa0*/  IMAD.WIDE.U32 R4, R26, UR6, R20 ;  /* 0x000000061a047c25 */ /* 0x000fe2000f8e0014 */
[----:B------:R-:W-:-:S02]  /*2fb0*/  ISETP.LT.OR P3, PT, R6, 0x1, !P0 ;  /* 0x000000010600780c */ /* 0x000fc40004761670 */
[----:B------:R-:W-:-:S04]  /*2fc0*/  IADD3 R4, P1, R4, UR8, RZ ;  /* 0x0000000804047c10 */ /* 0x000fc8000ff3e0ff */
[--C-:B------:R-:W-:Y:S02]  /*2fd0*/  IADD3.X R5, R5, UR9, R25.reuse, P1, !PT ;  /* 0x0000000905057c10 */ /* 0x100fe40008ffe419 */
[----:B------:R-:W-:-:S05]  /*2fe0*/  PRMT R25, RZ, 0x7610, R25 ;  /* 0x00007610ff197816 */ /* 0x000fca0000000019 */
[----:B------:R-:W-:Y:S05]  /*2ff0*/  @P3 BRA `(.L_x_39) ;  /* 0x0000000000043947 */ /* 0x000fea0003800000 */
[----:B------:R0:W5:Y:S02]  /*3000*/  LDG.E.U8 R25, desc[UR20][R4.64] ;  /* 0x0000001404197981 */ /* 0x000164000c1e1100 */
.L_x_39:
[----:B------:R-:W-:Y:S05]  /*3010*/  BSYNC B1 ;  /* 0x0000000000017941 */ /* 0x000fea0003800000 */
.L_x_38:
[----:B-----5:R-:W-:Y:S01]  /*3020*/  LOP3.LUT R25, R25, 0xff, RZ, 0xc0, !PT ;  /* 0x000000ff19197812 */ /* 0x020fe200078ec0ff */
[----:B------:R-:W-:Y:S01]  /*3030*/  BSSY B1, `(.L_x_40) ;  /* 0x000000c000017945 */ /* 0x000fe20003800000 */
[----:B------:R-:W-:Y:S02]  /*3040*/  ISETP.GE.AND P1, PT, R24, 0x2, PT ;  /* 0x000000021800780c */ /* 0x000fe40003f26270 */
[----:B------:R-:W-:Y:S02]  /*3050*/  F2FP.F16.E4M3.UNPACK_B R25, R25 ;  /* 0x00000019ff19723e */ /* 0x000fe400020006ff */
[----:B------:R-:W-:-:S03]  /*3060*/  ISETP.LT.OR P2, PT, R6, 0x1, !P1 ;  /* 0x000000010600780c */ /* 0x000fc60004f41670 */
[----:B------:R-:W-:Y:S01]  /*3070*/  HADD2.F32 R28, -RZ, R25.H0_H0 ;  /* 0x20000019ff1c7230 */ /* 0x000fe20000004100 */
[----:B------:R-:W-:-:S04]  /*3080*/  PRMT R25, RZ, 0x7610, R25 ;  /* 0x00007610ff197816 */ /* 0x000fc80000000019 */
[----:B------:R-:W-:-:S04]  /*3090*/  FMUL R28, R28, R13 ;  /* 0x0000000d1c1c7220 */ /* 0x000fc80000400000 */
[----:B------:R-:W-:-:S05]  /*30a0*/  FFMA R28, R85, R12, R28 ;  /* 0x0000000c551c7223 */ /* 0x000fca000000001c */
[----:B------:R-:W-:-:S05]  /*30b0*/  F2FP.SATFINITE.E4M3.F32.PACK_AB_MERGE_C R29, RZ, R28, RZ ;  /* 0x0000001cff1d723e */ /* 0x000fca00048070ff */
[----:B------:R1:W-:Y:S01]  /*30c0*/  @!P3 STG.E.U8 desc[UR20][R14.64], R29 ;  /* 0x0000001d0e00b986 */ /* 0x0003e2000c101114 */
[----:B------:R-:W-:Y:S05]  /*30d0*/  @P2 BRA `(.L_x_41) ;  /* 0x0000000000042947 */ /* 0x000fea0003800000 */
[----:B------:R2:W5:Y:S02]  /*30e0*/  LDG.E.U8 R25, desc[UR20][R4.64+0x1] ;  /* 0x0000011404197981 */ /* 0x000564000c1e1100 */
.L_x_41:
[----:B------:R-:W-:Y:S05]  /*30f0*/  BSYNC B1 ;  /* 0x0000000000017941 */ /* 0x000fea0003800000 */
.L_x_40:
[----:B-----5:R-:W-:Y:S01]  /*3100*/  LOP3.LUT R25, R25, 0xff, RZ, 0xc0, !PT ;  /* 0x000000ff19197812 */ /* 0x020fe200078ec0ff */
[----:B------:R-:W-:Y:S01]  /*3110*/  BSSY B1, `(.L_x_42) ;  /* 0x0000012000017945 */ /* 0x000fe20003800000 */
[----:B-1----:R-:W-:Y:S02]  /*3120*/  IADD3 R29, P3, R26, 0x8, RZ ;  /* 0x000000081a1d7810 */ /* 0x002fe40007f7e0ff */
[----:B------:R-:W-:Y:S02]  /*3130*/  F2FP.F16.E4M3.UNPACK_B R25, R25 ;  /* 0x00000019ff19723e */ /* 0x000fe400020006ff */
[----:B------:R-:W-:Y:S01]  /*3140*/  ISETP.LT.OR P0, PT, R6, 0x9, !P0 ;  /* 0x000000090600780c */ /* 0x000fe20004701670 */
[----:B------:R-:W-:Y:S02]  /*3150*/  IMAD.X R27, RZ, RZ, R27, P3 ;  /* 0x000000ffff1b7224 */ /* 0x000fe400018e061b */
[----:B------:R-:W-:Y:S02]  /*3160*/  HADD2.F32 R26, -RZ, R25.H0_H0 ;  /* 0x20000019ff1a7230 */ /* 0x000fe40000004100 */
[----:B------:R-:W-:-:S04]  /*3170*/  IMAD.WIDE.U32 R20, R29, UR6, R20 ;  /* 0x000000061d147c25 */ /* 0x000fc8000f8e0014 */
[----:B------:R-:W-:Y:S01]  /*3180*/  FMUL R25, R26, R13 ;  /* 0x0000000d1a197220 */ /* 0x000fe20000400000 */
[----:B------:R-:W-:Y:S01]  /*3190*/  IMAD R26, R27, UR6, RZ ;  /* 0x000000061b1a7c24 */ /* 0x000fe2000f8e02ff */
[----:B------:R-:W-:Y:S02]  /*31a0*/  IADD3 R20, P3, R20, UR8, RZ ;  /* 0x0000000814147c10 */ /* 0x000fe4000ff7e0ff */
[----:B------:R-:W-:Y:S01]  /*31b0*/  FFMA R25, R84, R12, R25 ;  /* 0x0000000c54197223 */ /* 0x000fe20000000019 */
[----:B------:R-:W-:-:S04]  /*31c0*/  IMAD R29, R29, UR7, R26 ;  /* 0x000000071d1d7c24 */ /* 0x000fc8000f8e021a */
[----:B------:R-:W-:Y:S02]  /*31d0*/  F2FP.SATFINITE.E4M3.F32.PACK_AB_MERGE_C R27, RZ, R25, RZ ;  /* 0x00000019ff1b723e */ /* 0x000fe400048070ff */
[----:B------:R-:W-:Y:S02]  /*31e0*/  IADD3.X R21, R21, UR9, R29, P3, !PT ;  /* 0x0000000915157c10 */ /* 0x000fe40009ffe41d */
[----:B------:R-:W-:Y:S01]  /*31f0*/  PRMT R25, RZ, 0x7610, R25 ;  /* 0x00007610ff197816 */ /* 0x000fe20000000019 */
[----:B------:R1:W-:Y:S01]  /*3200*/  @!P2 STG.E.U8 desc[UR20][R14.64+0x1], R27 ;  /* 0x0000011b0e00a986 */ /* 0x0003e2000c101114 */
[----:B------:R-:W-:Y:S05]  /*3210*/  @P0 BRA `(.L_x_43) ;  /* 0x0000000000040947 */ /* 0x000fea0003800000 */
[----:B------:R3:W5:Y:S02]  /*3220*/  LDG.E.U8 R25, desc[UR20][R20.64] ;  /* 0x0000001414197981 */ /* 0x000764000c1e1100 */
.L_x_43:
[----:B------:R-:W-:Y:S05]  /*3230*/  BSYNC B1 ;  /* 0x0000000000017941 */ /* 0x000fea0003800000 */
.L_x_42:
[----:B-----5:R-:W-:Y:S01]  /*3240*/  LOP3.LUT R25, R25, 0xff, RZ, 0xc0, !PT ;  /* 0x000000ff19197812 */ /* 0x020fe200078ec0ff */
[----:B------:R-:W-:Y:S01]  /*3250*/  BSSY B1, `(.L_x_44) ;  /* 0x000000b000017945 */ /* 0x000fe20003800000 */
[----:B------:R-:W-:Y:S02]  /*3260*/  ISETP.LT.OR P1, PT, R6, 0x9, !P1 ;  /* 0x000000090600780c */ /* 0x000fe40004f21670 */
[----:B------:R-:W-:-:S05]  /*3270*/  F2FP.F16.E4M3.UNPACK_B R25, R25 ;  /* 0x00000019ff19723e */ /* 0x000fca00020006ff */
[----:B------:R-:W-:Y:S01]  /*3280*/  HADD2.F32 R26, -RZ, R25.H0_H0 ;  /* 0x20000019ff1a7230 */ /* 0x000fe20000004100 */
[----:B------:R-:W-:-:S04]  /*3290*/  PRMT R25, RZ, 0x7610, R25 ;  /* 0x00007610ff197816 */ /* 0x000fc80000000019 */
[----:B------:R-:W-:-:S04]  /*32a0*/  FMUL R26, R26, R13 ;  /* 0x0000000d1a1a7220 */ /* 0x000fc80000400000 */
[----:B------:R-:W-:-:S05]  /*32b0*/  FFMA R26, R83, R12, R26 ;  /* 0x0000000c531a7223 */ /* 0x000fca000000001a */
[----:B-1----:R-:W-:-:S05]  /*32c0*/  F2FP.SATFINITE.E4M3.F32.PACK_AB_MERGE_C R27, RZ, R26, RZ ;  /* 0x0000001aff1b723e */ /* 0x002fca00048070ff */
[----:B------:R1:W-:Y:S01]  /*32d0*/  @!P0 STG.E.U8 desc[UR20][R16.64], R27 ;  /* 0x0000001b10008986 */ /* 0x0003e2000c101114 */
[----:B------:R-:W-:Y:S05]  /*32e0*/  @P1 BRA `(.L_x_45) ;  /* 0x0000000000041947 */ /* 0x000fea0003800000 */
[----:B------:R4:W5:Y:S02]  /*32f0*/  LDG.E.U8 R25, desc[UR20][R20.64+0x1] ;  /* 0x0000011414197981 */ /* 0x000964000c1e1100 */
.L_x_45:
[----:B------:R-:W-:Y:S05]  /*3300*/  BSYNC B1 ;  /* 0x0000000000017941 */ /* 0x000fea0003800000 */
.L_x_44:
[----:B-----5:R-:W-:Y:S01]  /*3310*/  LOP3.LUT R25, R25, 0xff, RZ, 0xc0, !PT ;  /* 0x000000ff19197812 */ /* 0x020fe200078ec0ff */
[----:B------:R-:W-:Y:S01]  /*3320*/  BSSY B1, `(.L_x_46) ;  /* 0x000000c000017945 */ /* 0x000fe20003800000 */
[----:B------:R-:W-:Y:S02]  /*3330*/  ISETP.GE.AND P0, PT, R24, 0x9, PT ;  /* 0x000000091800780c */ /* 0x000fe40003f06270 */
[----:B------:R-:W-:Y:S02]  /*3340*/  F2FP.F16.E4M3.UNPACK_B R25, R25 ;  /* 0x00000019ff19723e */ /* 0x000fe400020006ff */
[----:B------:R-:W-:-:S03]  /*3350*/  ISETP.LT.OR P2, PT, R6, 0x1, !P0 ;  /* 0x000000010600780c */ /* 0x000fc60004741670 */
[----:B------:R-:W-:-:S05]  /*3360*/  HADD2.F32 R26, -RZ, R25.H0_H0 ;  /* 0x20000019ff1a7230 */ /* 0x000fca0000004100 */
[----:B------:R-:W-:-:S04]  /*3370*/  FMUL R25, R26, R13 ;  /* 0x0000000d1a197220 */ /* 0x000fc80000400000 */
[----:B------:R-:W-:-:S05]  /*3380*/  FFMA R25, R82, R12, R25 ;  /* 0x0000000c52197223 */ /* 0x000fca0000000019 */
[----:B-1----:R-:W-:Y:S02]  /*3390*/  F2FP.SATFINITE.E4M3.F32.PACK_AB_MERGE_C R27, RZ, R25, RZ ;  /* 0x00000019ff1b723e */ /* 0x002fe400048070ff */
[----:B------:R-:W-:-:S03]  /*33a0*/  PRMT R25, RZ, 0x7610, R25 ;  /* 0x00007610ff197816 */ /* 0x000fc60000000019 */
[----:B------:R1:W-:Y:S01]  /*33b0*/  @!P1 STG.E.U8 desc[UR20][R16.64+0x1], R27 ;  /* 0x0000011b10009986 */ /* 0x0003e2000c101114 */
[----:B------:R-:W-:Y:S05]  /*33c0*/  @P2 BRA `(.L_x_47) ;  /* 0x0000000000042947 */ /* 0x000fea0003800000 */
[----:B------:R0:W5:Y:S02]  /*33d0*/  LDG.E.U8 R25, desc[UR20][R4.64+0x8] ;  /* 0x0000081404197981 */ /* 0x000164000c1e1100 */
.L_x_47:
[----:B------:R-:W-:Y:S05]  /*33e0*/  BSYNC B1 ;  /* 0x0000000000017941 */ /* 0x000fea0003800000 */
.L_x_46:
        /* <DEDUP_REMOVED lines=13> */
.L_x_49:
[----:B------:R-:W-:Y:S05]  /*34c0*/  BSYNC B1 ;  /* 0x0000000000017941 */ /* 0x000fea0003800000 */
.L_x_48:
[----:B-----5:R-:W-:Y:S01]  /*34d0*/  LOP3.LUT R25, R25, 0xff, RZ, 0xc0, !PT ;  /* 0x000000ff19197812 */ /* 0x020fe200078ec0ff */
[----:B------:R-:W-:Y:S01]  /*34e0*/  BSSY B1, `(.L_x_50) ;  /* 0x000000b000017945 */ /* 0x000fe20003800000 */
[----:B------:R-:W-:Y:S02]  /*34f0*/  ISETP.LT.OR P0, PT, R6, 0x9, !P0 ;  /* 0x000000090600780c */ /* 0x000fe40004701670 */
[----:B------:R-:W-:-:S05]  /*3500*/  F2FP.F16.E4M3.UNPACK_B R25, R25 ;  /* 0x00000019ff19723e */ /* 0x000fca00020006ff */
        /* <DEDUP_REMOVED lines=8> */
.L_x_51:
[----:B------:R-:W-:Y:S05]  /*3590*/  BSYNC B1 ;  /* 0x0000000000017941 */ /* 0x000fea0003800000 */
.L_x_50:
        /* <DEDUP_REMOVED lines=12> */
.L_x_53:
[----:B------:R-:W-:Y:S05]  /*3660*/  BSYNC B1 ;  /* 0x0000000000017941 */ /* 0x000fea0003800000 */
.L_x_52:
        /* <DEDUP_REMOVED lines=13> */
.L_x_55:
[----:B------:R-:W-:Y:S05]  /*3740*/  BSYNC B1 ;  /* 0x0000000000017941 */ /* 0x000fea0003800000 */
.L_x_54:
        /* <DEDUP_REMOVED lines=13> */
.L_x_57:
[----:B------:R-:W-:Y:S05]  /*3820*/  BSYNC B1 ;  /* 0x0000000000017941 */ /* 0x000fea0003800000 */
.L_x_56:
        /* <DEDUP_REMOVED lines=12> */
.L_x_59:
[----:B------:R-:W-:Y:S05]  /*38f0*/  BSYNC B1 ;  /* 0x0000000000017941 */ /* 0x000fea0003800000 */
.L_x_58:
        /* <DEDUP_REMOVED lines=12> */
.L_x_61:
[----:B------:R-:W-:Y:S05]  /*39c0*/  BSYNC B1 ;  /* 0x0000000000017941 */ /* 0x000fea0003800000 */
.L_x_60:
        /* <DEDUP_REMOVED lines=13> */
.L_x_63:
[----:B------:R-:W-:Y:S05]  /*3aa0*/  BSYNC B1 ;  /* 0x0000000000017941 */ /* 0x000fea0003800000 */
.L_x_62:
        /* <DEDUP_REMOVED lines=13> */
.L_x_65:
[----:B------:R-:W-:Y:S05]  /*3b80*/  BSYNC B1 ;  /* 0x0000000000017941 */ /* 0x000fea0003800000 */
.L_x_64:
        /* <DEDUP_REMOVED lines=12> */
.L_x_67:
[----:B------:R-:W-:Y:S05]  /*3c50*/  BSYNC B1 ;  /* 0x0000000000017941 */ /* 0x000fea0003800000 */
.L_x_66:
        /* <DEDUP_REMOVED lines=12> */
.L_x_69:
[----:B------:R-:W-:Y:S05]  /*3d20*/  BSYNC B1 ;  /* 0x0000000000017941 */ /* 0x000fea0003800000 */
.L_x_68:
        /* <DEDUP_REMOVED lines=13> */
.L_x_71:
[----:B------:R-:W-:Y:S05]  /*3e00*/  BSYNC B1 ;  /* 0x0000000000017941 */ /* 0x000fea0003800000 */
.L_x_70:
        /* <DEDUP_REMOVED lines=13> */
.L_x_73:
[----:B------:R-:W-:Y:S05]  /*3ee0*/  BSYNC B1 ;  /* 0x0000000000017941 */ /* 0x000fea0003800000 */
.L_x_72:
        /* <DEDUP_REMOVED lines=12> */
.L_x_75:
[----:B------:R-:W-:Y:S05]  /*3fb0*/  BSYNC B1 ;  /* 0x0000000000017941 */ /* 0x000fea0003800000 */
.L_x_74:
        /* <DEDUP_REMOVED lines=12> */
.L_x_77:
[----:B------:R-:W-:Y:S05]  /*4080*/  BSYNC B1 ;  /* 0x0000000000017941 */ /* 0x000fea0003800000 */
.L_x_76:
        /* <DEDUP_REMOVED lines=13> */
.L_x_79:
[----:B------:R-:W-:Y:S05]  /*4160*/  BSYNC B1 ;  /* 0x0000000000017941 */ /* 0x000fea0003800000 */
.L_x_78:
        /* <DEDUP_REMOVED lines=13> */
.L_x_81:
[----:B------:R-:W-:Y:S05]  /*4240*/  BSYNC B1 ;  /* 0x0000000000017941 */ /* 0x000fea0003800000 */
.L_x_80:
        /* <DEDUP_REMOVED lines=12> */
.L_x_83:
[----:B------:R-:W-:Y:S05]  /*4310*/  BSYNC B1 ;  /* 0x0000000000017941 */ /* 0x000fea0003800000 */
.L_x_82:
        /* <DEDUP_REMOVED lines=12> */
.L_x_85:
[----:B------:R-:W-:Y:S05]  /*43e0*/  BSYNC B1 ;  /* 0x0000000000017941 */ /* 0x000fea0003800000 */
.L_x_84:
        /* <DEDUP_REMOVED lines=13> */
.L_x_87:
[----:B------:R-:W-:Y:S05]  /*44c0*/  BSYNC B1 ;  /* 0x0000000000017941 */ /* 0x000fea0003800000 */
.L_x_86:
        /* <DEDUP_REMOVED lines=13> */
.L_x_89:
[----:B------:R-:W-:Y:S05]  /*45a0*/  BSYNC B1 ;  /* 0x0000000000017941 */ /* 0x000fea0003800000 */
.L_x_88:
        /* <DEDUP_REMOVED lines=12> */
.L_x_91:
[----:B------:R-:W-:Y:S05]  /*4670*/  BSYNC B1 ;  /* 0x0000000000017941 */ /* 0x000fea0003800000 */
.L_x_90:
        /* <DEDUP_REMOVED lines=12> */
.L_x_93:
[----:B------:R-:W-:Y:S05]  /*4740*/  BSYNC B1 ;  /* 0x0000000000017941 */ /* 0x000fea0003800000 */
.L_x_92:
        /* <DEDUP_REMOVED lines=13> */
.L_x_95:
[----:B------:R-:W-:Y:S05]  /*4820*/  BSYNC B1 ;  /* 0x0000000000017941 */ /* 0x000fea0003800000 */
.L_x_94:
[----:B-----5:R-:W-:Y:S01]  /*4830*/  LOP3.LUT R25, R25, 0xff, RZ, 0xc0, !PT ;  /* 0x000000ff19197812 */ /* 0x020fe200078ec0ff */
[----:B------:R-:W-:Y:S01]  /*4840*/  BSSY B1, `(.L_x_96) ;  /* 0x000000c000017945 */ /* 0x000fe20003800000 */
[----:B------:R-:W-:Y:S02]  /*4850*/  ISETP.GE.AND P1, PT, R24, 0x3a, PT ;  /* 0x0000003a1800780c */ /* 0x000fe40003f26270 */
[----:B------:R-:W-:Y:S02]  /*4860*/  F2FP.F16.E4M3.UNPACK_B R25, R25 ;  /* 0x00000019ff19723e */ /* 0x000fe400020006ff */
[----:B------:R-:W-:Y:S02]  /*4870*/  ISETP.LT.OR P3, PT, R6, 0x1, !P1 ;  /* 0x000000010600780c */ /* 0x000fe40004f61670 */
[----:B------:R-:W-:Y:S01]  /*4880*/  PRMT R24, RZ, 0x7610, R24 ;  /* 0x00007610ff187816 */ /* 0x000fe20000000018 */
[----:B------:R-:W-:-:S05]  /*4890*/  HADD2.F32 R26, -RZ, R25.H0_H0 ;  /* 0x20000019ff1a7230 */ /* 0x000fca0000004100 */
[----:B------:R-:W-:-:S04]  /*48a0*/  FMUL R26, R26, R13 ;  /* 0x0000000d1a1a7220 */ /* 0x000fc80000400000 */
[----:B------:R-:W-:-:S05]  /*48b0*/  FFMA R26, R57, R12, R26 ;  /* 0x0000000c391a7223 */ /* 0x000fca000000001a */
[----:B------:R-:W-:-:S05]  /*48c0*/  F2FP.SATFINITE.E4M3.F32.PACK_AB_MERGE_C R25, RZ, R26, RZ ;  /* 0x0000001aff19723e */ /* 0x000fca00048070ff */
[----:B------:R0:W-:Y:S01]  /*48d0*/  @!P2 STG.E.U8 desc[UR20][R14.64+0x38], R25 ;  /* 0x000038190e00a986 */ /* 0x0001e2000c101114 */
[----:B------:R-:W-:Y:S05]  /*48e0*/  @P3 BRA `(.L_x_97) ;  /* 0x0000000000043947 */ /* 0x000fea0003800000 */
[----:B------:R0:W5:Y:S02]  /*48f0*/  LDG.E.U8 R24, desc[UR20][R4.64+0x39] ;  /* 0x0000391404187981 */ /* 0x000164000c1e1100 */
.L_x_97:
[----:B------:R-:W-:Y:S05]  /*4900*/  BSYNC B1 ;  /* 0x0000000000017941 */ /* 0x000fea0003800000 */
.L_x_96:
[----:B-----5:R-:W-:Y:S01]  /*4910*/  LOP3.LUT R24, R24, 0xff, RZ, 0xc0, !PT ;  /* 0x000000ff18187812 */ /* 0x020fe200078ec0ff */
[----:B------:R-:W-:Y:S01]  /*4920*/  BSSY B1, `(.L_x_98) ;  /* 0x000000b000017945 */ /* 0x000fe20003800000 */
[----:B------:R-:W-:Y:S02]  /*4930*/  ISETP.LT.OR P0, PT, R6, 0x9, !P0 ;  /* 0x000000090600780c */ /* 0x000fe40004701670 */
[----:B------:R-:W-:Y:S02]  /*4940*/  F2FP.F16.E4M3.UNPACK_B R24, R24 ;  /* 0x00000018ff18723e */ /* 0x000fe400020006ff */
[----:B0-2---:R-:W-:-:S03]  /*4950*/  PRMT R4, RZ, 0x7610, R4 ;  /* 0x00007610ff047816 */ /* 0x005fc60000000004 */
[----:B------:R-:W-:-:S05]  /*4960*/  HADD2.F32 R24, -RZ, R24.H0_H0 ;  /* 0x20000018ff187230 */ /* 0x000fca0000004100 */
[----:B------:R-:W-:-:S04]  /*4970*/  FMUL R5, R24, R13 ;  /* 0x0000000d18057220 */ /* 0x000fc80000400000 */
[----:B------:R-:W-:-:S05]  /*4980*/  FFMA R5, R56, R12, R5 ;  /* 0x0000000c38057223 */ /* 0x000fca0000000005 */
[----:B------:R-:W-:-:S05]  /*4990*/  F2FP.SATFINITE.E4M3.F32.PACK_AB_MERGE_C R5, RZ, R5, RZ ;  /* 0x00000005ff05723e */ /* 0x000fca00048070ff */
[----:B------:R0:W-:Y:S01]  /*49a0*/  @!P3 STG.E.U8 desc[UR20][R14.64+0x39], R5 ;  /* 0x000039050e00b986 */ /* 0x0001e2000c101114 */
[----:B------:R-:W-:Y:S05]  /*49b0*/  @P0 BRA `(.L_x_99) ;  /* 0x0000000000040947 */ /* 0x000fea0003800000 */
[----:B------:R2:W5:Y:S02]  /*49c0*/  LDG.E.U8 R4, desc[UR20][R20.64+0x38] ;  /* 0x0000381414047981 */ /* 0x000564000c1e1100 */
.L_x_99:
[----:B------:R-:W-:Y:S05]  /*49d0*/  BSYNC B1 ;  /* 0x0000000000017941 */ /* 0x000fea0003800000 */
.L_x_98:
[----:B-----5:R-:W-:Y:S01]  /*49e0*/  LOP3.LUT R4, R4, 0xff, RZ, 0xc0, !PT ;  /* 0x000000ff04047812 */ /* 0x020fe200078ec0ff */
[----:B------:R-:W-:Y:S01]  /*49f0*/  BSSY B1, `(.L_x_100) ;  /* 0x000000b000017945 */ /* 0x000fe20003800000 */
[----:B------:R-:W-:Y:S02]  /*4a00*/  ISETP.LT.OR P1, PT, R6, 0x9, !P1 ;  /* 0x000000090600780c */ /* 0x000fe40004f21670 */
[----:B------:R-:W-:-:S05]  /*4a10*/  F2FP.F16.E4M3.UNPACK_B R4, R4 ;  /* 0x00000004ff04723e */ /* 0x000fca00020006ff */
[----:B------:R-:W-:-:S05]  /*4a20*/  HADD2.F32 R4, -RZ, R4.H0_H0 ;  /* 0x20000004ff047230 */ /* 0x000fca0000004100 */
[----:B------:R-:W-:-:S04]  /*4a30*/  FMUL R4, R4, R13 ;  /* 0x0000000d04047220 */ /* 0x000fc80000400000 */
[----:B------:R-:W-:-:S05]  /*4a40*/  FFMA R4, R23, R12, R4 ;  /* 0x0000000c17047223 */ /* 0x000fca0000000004 */
[----:B0-----:R-:W-:Y:S02]  /*4a50*/  F2FP.SATFINITE.E4M3.F32.PACK_AB_MERGE_C R5, RZ, R4, RZ ;  /* 0x00000004ff05723e */ /* 0x001fe400048070ff */
[----:B------:R-:W-:-:S03]  /*4a60*/  PRMT R4, RZ, 0x7610, R4 ;  /* 0x00007610ff047816 */ /* 0x000fc60000000004 */
[----:B------:R0:W-:Y:S01]  /*4a70*/  @!P0 STG.E.U8 desc[UR20][R16.64+0x38], R5 ;  /* 0x0000380510008986 */ /* 0x0001e2000c101114 */
[----:B------:R-:W-:Y:S05]  /*4a80*/  @P1 BRA `(.L_x_101) ;  /* 0x0000000000041947 */ /* 0x000fea0003800000 */
[----:B------:R0:W5:Y:S02]  /*4a90*/  LDG.E.U8 R4, desc[UR20][R20.64+0x39] ;  /* 0x0000391414047981 */ /* 0x000164000c1e1100 */
.L_x_101:
[----:B------:R-:W-:Y:S05]  /*4aa0*/  BSYNC B1 ;  /* 0x0000000000017941 */ /* 0x000fea0003800000 */
.L_x_100:
[----:B------:R-:W-:Y:S05]  /*4ab0*/  @P1 BRA `(.L_x_102) ;  /* 0x0000000800601947 */ /* 0x000fea0003800000 */
[----:B-----5:R-:W-:-:S04]  /*4ac0*/  LOP3.LUT R4, R4, 0xff, RZ, 0xc0, !PT ;  /* 0x000000ff04047812 */ /* 0x020fc800078ec0ff */
[----:B------:R-:W-:-:S05]  /*4ad0*/  F2FP.F16.E4M3.UNPACK_B R4, R4 ;  /* 0x00000004ff04723e */ /* 0x000fca00020006ff */
[----:B------:R-:W-:-:S05]  /*4ae0*/  HADD2.F32 R4, -RZ, R4.H0_H0 ;  /* 0x20000004ff047230 */ /* 0x000fca0000004100 */
[----:B0-----:R-:W-:-:S04]  /*4af0*/  FMUL R5, R4, R13 ;  /* 0x0000000d04057220 */ /* 0x001fc80000400000 */
[----:B------:R-:W-:-:S05]  /*4b00*/  FFMA R5, R22, R12, R5 ;  /* 0x0000000c16057223 */ /* 0x000fca0000000005 */
[----:B------:R-:W-:-:S05]  /*4b10*/  F2FP.SATFINITE.E4M3.F32.PACK_AB_MERGE_C R5, RZ, R5, RZ ;  /* 0x00000005ff05723e */ /* 0x000fca00048070ff */
[----:B------:R0:W-:Y:S01]  /*4b20*/  STG.E.U8 desc[UR20][R16.64+0x39], R5 ;  /* 0x0000390510007986 */ /* 0x0001e2000c101114 */
[----:B------:R-:W-:Y:S05]  /*4b30*/  BRA `(.L_x_102) ;  /* 0x0000000800407947 */ /* 0x000fea0003800000 */
.L_x_37:
[C---:B------:R-:W-:Y:S01]  /*4b40*/  ISETP.GE.AND P3, PT, R24.reuse, 0x1, PT ;  /* 0x000000011800780c */ /* 0x040fe20003f66270 */
[-C--:B------:R-:W-:Y:S01]  /*4b50*/  FMUL R85, R85, R12.reuse ;  /* 0x0000000c55557220 */ /* 0x080fe20000400000 */
[----:B------:R-:W-:Y:S01]  /*4b60*/  ISETP.GE.AND P0, PT, R24, 0x2, PT ;  /* 0x000000021800780c */ /* 0x000fe20003f06270 */
[-C--:B------:R-:W-:Y:S01]  /*4b70*/  FMUL R84, R84, R12.reuse ;  /* 0x0000000c54547220 */ /* 0x080fe20000400000 */
[C---:B------:R-:W-:Y:S01]  /*4b80*/  ISETP.LT.OR P1, PT, R6.reuse, 0x1, !P3 ;  /* 0x000000010600780c */ /* 0x040fe20005f21670 */
[-C--:B------:R-:W-:Y:S01]  /*4b90*/  FMUL R83, R83, R12.reuse ;  /* 0x0000000c53537220 */ /* 0x080fe20000400000 */
[----:B------:R-:W-:Y:S01]  /*4ba0*/  ISETP.LT.OR P2, PT, R6, 0x1, !P0 ;  /* 0x000000010600780c */ /* 0x000fe20004741670 */
[-C--:B------:R-:W-:Y:S01]  /*4bb0*/  FMUL R82, R82, R12.reuse ;  /* 0x0000000c52527220 */ /* 0x080fe20000400000 */
[----:B------:R-:W-:Y:S01]  /*4bc0*/  ISETP.LT.OR P3, PT, R6, 0x9, !P3 ;  /* 0x000000090600780c */ /* 0x000fe20005f61670 */
[-C--:B------:R-:W-:Y:S01]  /*4bd0*/  FMUL R81, R81, R12.reuse ;  /* 0x0000000c51517220 */ /* 0x080fe20000400000 */
[----:B------:R-:W-:Y:S01]  /*4be0*/  F2FP.SATFINITE.E4M3.F32.PACK_AB_MERGE_C R85, RZ, R85, RZ ;  /* 0x00000055ff55723e */ /* 0x000fe200048070ff */
[----:B------:R-:W-:Y:S01]  /*4bf0*/  FMUL R80, R80, R12 ;  /* 0x0000000c50507220 */ /* 0x000fe20000400000 */
[----:B------:R-:W-:Y:S01]  /*4c00*/  F2FP.SATFINITE.E4M3.F32.PACK_AB_MERGE_C R5, RZ, R84, RZ ;  /* 0x00000054ff05723e */ /* 0x000fe200048070ff */
[-C--:B------:R-:W-:Y:S01]  /*4c10*/  FMUL R79, R79, R12.reuse ;  /* 0x0000000c4f4f7220 */ /* 0x080fe20000400000 */
[----:B------:R-:W-:Y:S01]  /*4c20*/  F2FP.SATFINITE.E4M3.F32.PACK_AB_MERGE_C R83, RZ, R83, RZ ;  /* 0x00000053ff53723e */ /* 0x000fe200048070ff */
[-C--:B------:R-:W-:Y:S01]  /*4c30*/  FMUL R78, R78, R12.reuse ;  /* 0x0000000c4e4e7220 */ /* 0x080fe20000400000 */
[----:B------:R-:W-:Y:S01]  /*4c40*/  ISETP.LT.OR P0, PT, R6, 0x9, !P0 ;  /* 0x000000090600780c */ /* 0x000fe20004701670 */
[----:B------:R-:W-:Y:S01]  /*4c50*/  @!P1 STG.E.U8 desc[UR20][R14.64], R85 ;  /* 0x000000550e009986 */ /* 0x000fe2000c101114 */
[C---:B------:R-:W-:Y:S01]  /*4c60*/  ISETP.GE.AND P1, PT, R24.reuse, 0x9, PT ;  /* 0x000000091800780c */ /* 0x040fe20003f26270 */
[-C--:B------:R-:W-:Y:S01]  /*4c70*/  FMUL R77, R77, R12.reuse ;  /* 0x0000000c4d4d7220 */ /* 0x080fe20000400000 */
[----:B------:R-:W-:Y:S01]  /*4c80*/  F2FP.SATFINITE.E4M3.F32.PACK_AB_MERGE_C R81, RZ, R81, RZ ;  /* 0x00000051ff51723e */ /* 0x000fe200048070ff */
[----:B------:R0:W-:Y:S01]  /*4c90*/  @!P2 STG.E.U8 desc[UR20][R14.64+0x1], R5 ;  /* 0x000001050e00a986 */ /* 0x0001e2000c101114 */
[----:B------:R-:W-:Y:S01]  /*4ca0*/  ISETP.GE.AND P2, PT, R24, 0xa, PT ;  /* 0x0000000a1800780c */ /* 0x000fe20003f46270 */
[----:B------:R-:W-:Y:S01]  /*4cb0*/  FMUL R76, R76, R12 ;  /* 0x0000000c4c4c7220 */ /* 0x000fe20000400000 */
[----:B------:R-:W-:Y:S01]  /*4cc0*/  F2FP.SATFINITE.E4M3.F32.PACK_AB_MERGE_C R21, RZ, R80, RZ ;  /* 0x00000050ff15723e */ /* 0x000fe200048070ff */
[----:B------:R-:W-:Y:S01]  /*4cd0*/  @!P3 STG.E.U8 desc[UR20][R16.64], R83 ;  /* 0x000000531000b986 */ /* 0x000fe2000c101114 */
[----:B------:R-:W-:Y:S01]  /*4ce0*/  ISETP.LT.OR P3, PT, R6, 0x1, !P1 ;  /* 0x000000010600780c */ /* 0x000fe20004f61670 */
[-C--:B------:R-:W-:Y:S01]  /*4cf0*/  FMUL R74, R74, R12.reuse ;  /* 0x0000000c4a4a7220 */ /* 0x080fe20000400000 */
[C---:B------:R-:W-:Y:S01]  /*4d00*/  ISETP.LT.OR P5, PT, R6.reuse, 0x1, !P2 ;  /* 0x000000010600780c */ /* 0x040fe200057a1670 */
[-C--:B------:R-:W-:Y:S01]  /*4d10*/  FMUL R75, R75, R12.reuse ;  /* 0x0000000c4b4b7220 */ /* 0x080fe20000400000 */
[----:B------:R-:W-:Y:S01]  /*4d20*/  ISETP.LT.OR P1, PT, R6, 0x9, !P1 ;  /* 0x000000090600780c */ /* 0x000fe20004f21670 */
[-C--:B------:R-:W-:Y:S01]  /*4d30*/  FMUL R73, R73, R12.reuse ;  /* 0x0000000c49497220 */ /* 0x080fe20000400000 */
[----:B------:R-:W-:Y:S01]  /*4d40*/  F2FP.SATFINITE.E4M3.F32.PACK_AB_MERGE_C R79, RZ, R79, RZ ;  /* 0x0000004fff4f723e */ /* 0x000fe200048070ff */
[----:B------:R-:W-:Y:S01]  /*4d50*/  FMUL R72, R72, R12 ;  /* 0x0000000c48487220 */ /* 0x000fe20000400000 */
[----:B0-----:R-:W-:Y:S01]  /*4d60*/  F2FP.SATFINITE.E4M3.F32.PACK_AB_MERGE_C R5, RZ, R82, RZ ;  /* 0x00000052ff05723e */ /* 0x001fe200048070ff */
[-C--:B------:R-:W-:Y:S01]  /*4d70*/  FMUL R70, R70, R12.reuse ;  /* 0x0000000c46467220 */ /* 0x080fe20000400000 */
[----:B------:R-:W-:Y:S01]  /*4d80*/  ISETP.LT.OR P2, PT, R6, 0x9, !P2 ;  /* 0x000000090600780c */ /* 0x000fe20005741670 */
[----:B------:R-:W-:Y:S01]  /*4d90*/  FMUL R71, R71, R12 ;  /* 0x0000000c47477220 */ /* 0x000fe20000400000 */
[----:B------:R-:W-:Y:S01]  /*4da0*/  F2FP.SATFINITE.E4M3.F32.PACK_AB_MERGE_C R25, RZ, R78, RZ ;  /* 0x0000004eff19723e */ /* 0x000fe200048070ff */
[----:B------:R0:W-:Y:S01]  /*4db0*/  @!P0 STG.E.U8 desc[UR20][R16.64+0x1], R5 ;  /* 0x0000010510008986 */ /* 0x0001e2000c101114 */
[C---:B------:R-:W-:Y:S01]  /*4dc0*/  ISETP.GE.AND P0, PT, R24.reuse, 0x11, PT ;  /* 0x000000111800780c */ /* 0x040fe20003f06270 */
[-C--:B------:R-:W-:Y:S01]  /*4dd0*/  FMUL R69, R69, R12.reuse ;  /* 0x0000000c45457220 */ /* 0x080fe20000400000 */
[----:B------:R-:W-:Y:S01]  /*4de0*/  F2FP.SATFINITE.E4M3.F32.PACK_AB_MERGE_C R77, RZ, R77, RZ ;  /* 0x0000004dff4d723e */ /* 0x000fe200048070ff */
[----:B------:R-:W-:Y:S01]  /*4df0*/  @!P3 STG.E.U8 desc[UR20][R14.64+0x8], R81 ;  /* 0x000008510e00b986 */ /* 0x000fe2000c101114 */
[----:B------:R-:W-:Y:S01]  /*4e00*/  ISETP.GE.AND P3, PT, R24, 0x12, PT ;  /* 0x000000121800780c */ /* 0x000fe20003f66270 */
[-C--:B------:R-:W-:Y:S01]  /*4e10*/  FMUL R68, R68, R12.reuse ;  /* 0x0000000c44447220 */ /* 0x080fe20000400000 */
[----:B------:R-:W-:Y:S01]  /*4e20*/  F2FP.SATFINITE.E4M3.F32.PACK_AB_MERGE_C R75, RZ, R75, RZ ;  /* 0x0000004bff4b723e */ /* 0x000fe200048070ff */
[----:B------:R1:W-:Y:S01]  /*4e30*/  @!P5 STG.E.U8 desc[UR20][R14.64+0x9], R21 ;  /* 0x000009150e00d986 */ /* 0x0003e2000c101114 */
[C---:B------:R-:W-:Y:S01]  /*4e40*/  ISETP.LT.OR P5, PT, R6.reuse, 0x1, !P3 ;  /* 0x000000010600780c */ /* 0x040fe20005fa1670 */
[-C--:B------:R-:W-:Y:S01]  /*4e50*/  FMUL R67, R67, R12.reuse ;  /* 0x0000000c43437220 */ /* 0x080fe20000400000 */
[C---:B------:R-:W-:Y:S01]  /*4e60*/  ISETP.LT.OR P3, PT, R6.reuse, 0x9, !P3 ;  /* 0x000000090600780c */ /* 0x040fe20005f61670 */
[----:B------:R-:W-:Y:S01]  /*4e70*/  @!P1 STG.E.U8 desc[UR20][R16.64+0x8], R79 ;  /* 0x0000084f10009986 */ /* 0x000fe2000c101114 */
[----:B------:R-:W-:Y:S01]  /*4e80*/  ISETP.LT.OR P1, PT, R6, 0x1, !P0 ;  /* 0x000000010600780c */ /* 0x000fe20004721670 */
[----:B------:R-:W-:Y:S01]  /*4e90*/  FMUL R66, R66, R12 ;  /* 0x0000000c42427220 */ /* 0x000fe20000400000 */
[----:B0-----:R-:W-:Y:S01]  /*4ea0*/  F2FP.SATFINITE.E4M3.F32.PACK_AB_MERGE_C R5, RZ, R76, RZ ;  /* 0x0000004cff05723e */ /* 0x001fe200048070ff */
[----:B------:R-:W-:Y:S01]  /*4eb0*/  @!P2 STG.E.U8 desc[UR20][R16.64+0x9], R25 ;  /* 0x000009191000a986 */ /* 0x000fe2000c101114 */
[----:B------:R-:W-:Y:S01]  /*4ec0*/  ISETP.GE.AND P2, PT, R24, 0x19, PT ;  /* 0x000000191800780c */ /* 0x000fe20003f46270 */
[-C--:B------:R-:W-:Y:S01]  /*4ed0*/  FMUL R65, R65, R12.reuse ;  /* 0x0000000c41417220 */ /* 0x080fe20000400000 */
[----:B------:R-:W-:Y:S01]  /*4ee0*/  ISETP.LT.OR P0, PT, R6, 0x9, !P0 ;  /* 0x000000090600780c */ /* 0x000fe20004701670 */
[----:B------:R-:W-:Y:S01]  /*4ef0*/  FMUL R64, R64, R12 ;  /* 0x0000000c40407220 */ /* 0x000fe20000400000 */
[----:B------:R-:W-:Y:S01]  /*4f00*/  ISETP.LT.OR P6, PT, R6, 0x1, !P2 ;  /* 0x000000010600780c */ /* 0x000fe200057c1670 */
[----:B------:R0:W-:Y:S01]  /*4f10*/  @!P5 STG.E.U8 desc[UR20][R14.64+0x11], R5 ;  /* 0x000011050e00d986 */ /* 0x0001e2000c101114 */
[----:B-1----:R-:W-:Y:S01]  /*4f20*/  F2FP.SATFINITE.E4M3.F32.PACK_AB_MERGE_C R21, RZ, R74, RZ ;  /* 0x0000004aff15723e */ /* 0x002fe200048070ff */
[-C--:B------:R-:W-:Y:S01]  /*4f30*/  FMUL R62, R62, R12.reuse ;  /* 0x0000000c3e3e7220 */ /* 0x080fe20000400000 */
[----:B------:R-:W-:Y:S01]  /*4f40*/  F2FP.SATFINITE.E4M3.F32.PACK_AB_MERGE_C R73, RZ, R73, RZ ;  /* 0x00000049ff49723e */ /* 0x000fe200048070ff */
[----:B------:R-:W-:Y:S01]  /*4f50*/  @!P1 STG.E.U8 desc[UR20][R14.64+0x10], R77 ;  /* 0x0000104d0e009986 */ /* 0x000fe2000c101114 */
[----:B------:R-:W-:Y:S01]  /*4f60*/  ISETP.GE.AND P1, PT, R24, 0x1a, PT ;  /* 0x0000001a1800780c */ /* 0x000fe20003f26270 */
[-C--:B------:R-:W-:Y:S01]  /*4f70*/  FMUL R63, R63, R12.reuse ;  /* 0x0000000c3f3f7220 */ /* 0x080fe20000400000 */
[C---:B------:R-:W-:Y:S01]  /*4f80*/  ISETP.LT.OR P2, PT, R6.reuse, 0x9, !P2 ;  /* 0x000000090600780c */ /* 0x040fe20005741670 */
[----:B------:R1:W-:Y:S01]  /*4f90*/  @!P3 STG.E.U8 desc[UR20][R16.64+0x11], R21 ;  /* 0x000011151000b986 */ /* 0x0003e2000c101114 */
[C---:B------:R-:W-:Y:S01]  /*4fa0*/  ISETP.LT.OR P5, PT, R6.reuse, 0x1, !P1 ;  /* 0x000000010600780c */ /* 0x040fe20004fa1670 */
[----:B------:R-:W-:Y:S01]  /*4fb0*/  FMUL R61, R61, R12 ;  /* 0x0000000c3d3d7220 */ /* 0x000fe20000400000 */
[----:B------:R-:W-:Y:S01]  /*4fc0*/  ISETP.LT.OR P3, PT, R6, 0x9, !P1 ;  /* 0x000000090600780c */ /* 0x000fe20004f61670 */
[----:B------:R-:W-:Y:S01]  /*4fd0*/  @!P0 STG.E.U8 desc[UR20][R16.64+0x10], R75 ;  /* 0x0000104b10008986 */ /* 0x000fe2000c101114 */
[----:B0-----:R-:W-:Y:S01]  /*4fe0*/  F2FP.SATFINITE.E4M3.F32.PACK_AB_MERGE_C R5, RZ, R72, RZ ;  /* 0x00000048ff05723e */ /* 0x001fe200048070ff */
[-C--:B------:R-:W-:Y:S01]  /*4ff0*/  FMUL R60, R60, R12.reuse ;  /* 0x0000000c3c3c7220 */ /* 0x080fe20000400000 */
[C---:B------:R-:W-:Y:S01]  /*5000*/  ISETP.GE.AND P0, PT, R24.reuse, 0x21, PT ;  /* 0x000000211800780c */ /* 0x040fe20003f06270 */
[----:B------:R-:W-:Y:S01]  /*5010*/  @!P6 STG.E.U8 desc[UR20][R14.64+0x18], R73 ;  /* 0x000018490e00e986 */ /* 0x000fe2000c101114 */
[----:B------:R-:W-:Y:S01]  /*5020*/  ISETP.GE.AND P1, PT, R24, 0x22, PT ;  /* 0x000000221800780c */ /* 0x000fe20003f26270 */
[-C--:B------:R-:W-:Y:S01]  /*5030*/  FMUL R59, R59, R12.reuse ;  /* 0x0000000c3b3b7220 */ /* 0x080fe20000400000 */
[----:B------:R-:W-:Y:S01]  /*5040*/  ISETP.LT.OR P6, PT, R6, 0x1, !P0 ;  /* 0x000000010600780c */ /* 0x000fe200047c1670 */
[----:B------:R-:W-:Y:S01]  /*5050*/  FMUL R58, R58, R12 ;  /* 0x0000000c3a3a7220 */ /* 0x000fe20000400000 */
[----:B-1----:R-:W-:Y:S01]  /*5060*/  F2FP.SATFINITE.E4M3.F32.PACK_AB_MERGE_C R21, RZ, R70, RZ ;  /* 0x00000046ff15723e */ /* 0x002fe200048070ff */
[----:B------:R0:W-:Y:S01]  /*5070*/  @!P5 STG.E.U8 desc[UR20][R14.64+0x19], R5 ;  /* 0x000019050e00d986 */ /* 0x0001e2000c101114 */
[----:B------:R-:W-:Y:S01]  /*5080*/  ISETP.LT.OR P5, PT, R6, 0x1, !P1 ;  /* 0x000000010600780c */ /* 0x000fe20004fa1670 */
[-C--:B------:R-:W-:Y:S01]  /*5090*/  FMUL R57, R57, R12.reuse ;  /* 0x0000000c39397220 */ /* 0x080fe20000400000 */
[----:B------:R-:W-:Y:S01]  /*50a0*/  F2FP.SATFINITE.E4M3.F32.PACK_AB_MERGE_C R71, RZ, R71, RZ ;  /* 0x00000047ff47723e */ /* 0x000fe200048070ff */
[----:B------:R1:W-:Y:S01]  /*50b0*/  @!P3 STG.E.U8 desc[UR20][R16.64+0x19], R21 ;  /* 0x000019151000b986 */ /* 0x0003e2000c101114 */
[----:B------:R-:W-:Y:S01]  /*50c0*/  F2FP.SATFINITE.E4M3.F32.PACK_AB_MERGE_C R69, RZ, R69, RZ ;  /* 0x00000045ff45723e */ /* 0x000fe200048070ff */
[----:B------:R-:W-:Y:S01]  /*50d0*/  FMUL R56, R56, R12 ;  /* 0x0000000c38387220 */ /* 0x000fe20000400000 */
[----:B------:R-:W-:Y:S01]  /*50e0*/  F2FP.SATFINITE.E4M3.F32.PACK_AB_MERGE_C R25, RZ, R68, RZ ;  /* 0x00000044ff19723e */ /* 0x000fe200048070ff */
[----:B------:R-:W-:Y:S01]  /*50f0*/  @!P2 STG.E.U8 desc[UR20][R16.64+0x18], R71 ;  /* 0x000018471000a986 */ /* 0x000fe2000c101114 */
[----:B------:R-:W-:Y:S01]  /*5100*/  ISETP.LT.OR P3, PT, R6, 0x9, !P1 ;  /* 0x000000090600780c */ /* 0x000fe20004f61670 */
[-C--:B------:R-:W-:Y:S01]  /*5110*/  FMUL R23, R23, R12.reuse ;  /* 0x0000000c17177220 */ /* 0x080fe20000400000 */
[----:B------:R-:W-:Y:S01]  /*5120*/  ISETP.GE.AND P2, PT, R24, 0x29, PT ;  /* 0x000000291800780c */ /* 0x000fe20003f46270 */
[----:B------:R-:W-:Y:S01]  /*5130*/  @!P6 STG.E.U8 desc[UR20][R14.64+0x20], R69 ;  /* 0x000020450e00e986 */ /* 0x000fe2000c101114 */
[----:B------:R-:W-:Y:S01]  /*5140*/  ISETP.LT.OR P0, PT, R6, 0x9, !P0 ;  /* 0x000000090600780c */ /* 0x000fe20004701670 */
[----:B------:R-:W-:Y:S01]  /*5150*/  FMUL R22, R22, R12 ;  /* 0x0000000c16167220 */ /* 0x000fe20000400000 */
[----:B------:R-:W-:Y:S01]  /*5160*/  ISETP.GE.AND P1, PT, R24, 0x2a, PT ;  /* 0x0000002a1800780c */ /* 0x000fe20003f26270 */
[----:B------:R-:W-:Y:S01]  /*5170*/  @!P5 STG.E.U8 desc[UR20][R14.64+0x21], R25 ;  /* 0x000021190e00d986 */ /* 0x000fe2000c101114 */
[----:B------:R-:W-:-:S02]  /*5180*/  ISETP.LT.OR P6, PT, R6, 0x1, !P2 ;  /* 0x000000010600780c */ /* 0x000fc400057c1670 */
[C---:B------:R-:W-:Y:S02]  /*5190*/  ISETP.LT.OR P5, PT, R6.reuse, 0x1, !P1 ;  /* 0x000000010600780c */ /* 0x040fe40004fa1670 */
[----:B------:R-:W-:Y:S02]  /*51a0*/  F2FP.SATFINITE.E4M3.F32.PACK_AB_MERGE_C R67, RZ, R67, RZ ;  /* 0x00000043ff43723e */ /* 0x000fe400048070ff */
[----:B0-----:R-:W-:Y:S02]  /*51b0*/  F2FP.SATFINITE.E4M3.F32.PACK_AB_MERGE_C R5, RZ, R66, RZ ;  /* 0x00000042ff05723e */ /* 0x001fe400048070ff */
[----:B------:R-:W-:Y:S01]  /*51c0*/  F2FP.SATFINITE.E4M3.F32.PACK_AB_MERGE_C R65, RZ, R65, RZ ;  /* 0x00000041ff41723e */ /* 0x000fe200048070ff */
[----:B------:R-:W-:Y:S01]  /*51d0*/  @!P0 STG.E.U8 desc[UR20][R16.64+0x20], R67 ;  /* 0x0000204310008986 */ /* 0x000fe2000c101114 */
[----:B-1----:R-:W-:Y:S02]  /*51e0*/  F2FP.SATFINITE.E4M3.F32.PACK_AB_MERGE_C R21, RZ, R64, RZ ;  /* 0x00000040ff15723e */ /* 0x002fe400048070ff */
[C---:B------:R-:W-:Y:S01]  /*51f0*/  ISETP.LT.OR P1, PT, R6.reuse, 0x9, !P1 ;  /* 0x000000090600780c */ /* 0x040fe20004f21670 */
[----:B------:R0:W-:Y:S01]  /*5200*/  @!P3 STG.E.U8 desc[UR20][R16.64+0x21], R5 ;  /* 0x000021051000b986 */ /* 0x0001e2000c101114 */
[----:B------:R-:W-:-:S02]  /*5210*/  ISETP.LT.OR P2, PT, R6, 0x9, !P2 ;  /* 0x000000090600780c */ /* 0x000fc40005741670 */
[C---:B------:R-:W-:Y:S01]  /*5220*/  ISETP.GE.AND P3, PT, R24.reuse, 0x31, PT ;  /* 0x000000311800780c */ /* 0x040fe20003f66270 */
[----:B------:R-:W-:Y:S01]  /*5230*/  @!P6 STG.E.U8 desc[UR20][R14.64+0x28], R65 ;  /* 0x000028410e00e986 */ /* 0x000fe2000c101114 */
[----:B------:R-:W-:Y:S02]  /*5240*/  ISETP.GE.AND P0, PT, R24, 0x32, PT ;  /* 0x000000321800780c */ /* 0x000fe40003f06270 */
[----:B------:R-:W-:Y:S01]  /*5250*/  F2FP.SATFINITE.E4M3.F32.PACK_AB_MERGE_C R63, RZ, R63, RZ ;  /* 0x0000003fff3f723e */ /* 0x000fe200048070ff */
[----:B------:R1:W-:Y:S01]  /*5260*/  @!P5 STG.E.U8 desc[UR20][R14.64+0x29], R21 ;  /* 0x000029150e00d986 */ /* 0x0003e2000c101114 */
[C---:B------:R-:W-:Y:S02]  /*5270*/  ISETP.LT.OR P5, PT, R6.reuse, 0x1, !P3 ;  /* 0x000000010600780c */ /* 0x040fe40005fa1670 */
[----:B------:R-:W-:Y:S02]  /*5280*/  ISETP.LT.OR P6, PT, R6, 0x1, !P0 ;  /* 0x000000010600780c */ /* 0x000fe400047c1670 */
[----:B0-----:R-:W-:Y:S01]  /*5290*/  F2FP.SATFINITE.E4M3.F32.PACK_AB_MERGE_C R5, RZ, R62, RZ ;  /* 0x0000003eff05723e */ /* 0x001fe200048070ff */
[----:B------:R-:W-:Y:S01]  /*52a0*/  @!P2 STG.E.U8 desc[UR20][R16.64+0x28], R63 ;  /* 0x0000283f1000a986 */ /* 0x000fe2000c101114 */
[----:B------:R-:W-:-:S02]  /*52b0*/  F2FP.SATFINITE.E4M3.F32.PACK_AB_MERGE_C R61, RZ, R61, RZ ;  /* 0x0000003dff3d723e */ /* 0x000fc400048070ff */
[----:B------:R-:W-:Y:S01]  /*52c0*/  ISETP.GE.AND P2, PT, R24, 0x3a, PT ;  /* 0x0000003a1800780c */ /* 0x000fe20003f46270 */
[----:B------:R0:W-:Y:S01]  /*52d0*/  @!P1 STG.E.U8 desc[UR20][R16.64+0x29], R5 ;  /* 0x0000290510009986 */ /* 0x0001e2000c101114 */
[----:B------:R-:W-:Y:S02]  /*52e0*/  ISETP.LT.OR P1, PT, R6, 0x9, !P3 ;  /* 0x000000090600780c */ /* 0x000fe40005f21670 */
[----:B-1----:R-:W-:Y:S01]  /*52f0*/  F2FP.SATFINITE.E4M3.F32.PACK_AB_MERGE_C R21, RZ, R60, RZ ;  /* 0x0000003cff15723e */ /* 0x002fe200048070ff */
[----:B------:R-:W-:Y:S01]  /*5300*/  @!P5 STG.E.U8 desc[UR20][R14.64+0x30], R61 ;  /* 0x0000303d0e00d986 */ /* 0x000fe2000c101114 */
[----:B------:R-:W-:Y:S02]  /*5310*/  ISETP.GE.AND P3, PT, R24, 0x39, PT ;  /* 0x000000391800780c */ /* 0x000fe40003f66270 */
[C---:B------:R-:W-:Y:S01]  /*5320*/  ISETP.LT.OR P0, PT, R6.reuse, 0x9, !P0 ;  /* 0x000000090600780c */ /* 0x040fe20004701670 */
[----:B------:R1:W-:Y:S01]  /*5330*/  @!P6 STG.E.U8 desc[UR20][R14.64+0x31], R21 ;  /* 0x000031150e00e986 */ /* 0x0003e2000c101114 */
[----:B------:R-:W-:-:S02]  /*5340*/  ISETP.LT.OR P5, PT, R6, 0x1, !P3 ;  /* 0x000000010600780c */ /* 0x000fc40005fa1670 */
[C---:B------:R-:W-:Y:S02]  /*5350*/  ISETP.LT.OR P6, PT, R6.reuse, 0x1, !P2 ;  /* 0x000000010600780c */ /* 0x040fe400057c1670 */
[C---:B------:R-:W-:Y:S02]  /*5360*/  ISETP.LT.OR P3, PT, R6.reuse, 0x9, !P3 ;  /* 0x000000090600780c */ /* 0x040fe40005f61670 */
[----:B------:R-:W-:Y:S02]  /*5370*/  ISETP.LT.OR P2, PT, R6, 0x9, !P2 ;  /* 0x000000090600780c */ /* 0x000fe40005741670 */
[----:B------:R-:W-:Y:S02]  /*5380*/  F2FP.SATFINITE.E4M3.F32.PACK_AB_MERGE_C R59, RZ, R59, RZ ;  /* 0x0000003bff3b723e */ /* 0x000fe400048070ff */
[----:B0-----:R-:W-:Y:S02]  /*5390*/  F2FP.SATFINITE.E4M3.F32.PACK_AB_MERGE_C R5, RZ, R58, RZ ;  /* 0x0000003aff05723e */ /* 0x001fe400048070ff */
[----:B------:R-:W-:Y:S01]  /*53a0*/  F2FP.SATFINITE.E4M3.F32.PACK_AB_MERGE_C R57, RZ, R57, RZ ;  /* 0x00000039ff39723e */ /* 0x000fe200048070ff */
[----:B------:R0:W-:Y:S01]  /*53b0*/  @!P1 STG.E.U8 desc[UR20][R16.64+0x30], R59 ;  /* 0x0000303b10009986 */ /* 0x0001e2000c101114 */
[----:B-1----:R-:W-:-:S02]  /*53c0*/  F2FP.SATFINITE.E4M3.F32.PACK_AB_MERGE_C R21, RZ, R56, RZ ;  /* 0x00000038ff15723e */ /* 0x002fc400048070ff */
[----:B------:R-:W-:Y:S01]  /*53d0*/  F2FP.SATFINITE.E4M3.F32.PACK_AB_MERGE_C R23, RZ, R23, RZ ;  /* 0x00000017ff17723e */ /* 0x000fe200048070ff */
[----:B------:R0:W-:Y:S01]  /*53e0*/  @!P0 STG.E.U8 desc[UR20][R16.64+0x31], R5 ;  /* 0x0000310510008986 */ /* 0x0001e2000c101114 */
[----:B------:R-:W-:-:S03]  /*53f0*/  F2FP.SATFINITE.E4M3.F32.PACK_AB_MERGE_C R25, RZ, R22, RZ ;  /* 0x00000016ff19723e */ /* 0x000fc600048070ff */
[----:B------:R0:W-:Y:S04]  /*5400*/  @!P5 STG.E.U8 desc[UR20][R14.64+0x38], R57 ;  /* 0x000038390e00d986 */ /* 0x0001e8000c101114 */
[----:B------:R0:W-:Y:S04]  /*5410*/  @!P6 STG.E.U8 desc[UR20][R14.64+0x39], R21 ;  /* 0x000039150e00e986 */ /* 0x0001e8000c101114 */
[----:B------:R0:W-:Y:S04]  /*5420*/  @!P3 STG.E.U8 desc[UR20][R16.64+0x38], R23 ;  /* 0x000038171000b986 */ /* 0x0001e8000c101114 */
[----:B------:R0:W-:Y:S02]  /*5430*/  @!P2 STG.E.U8 desc[UR20][R16.64+0x39], R25 ;  /* 0x000039191000a986 */ /* 0x0001e4000c101114 */
.L_x_102:
[----:B------:R-:W-:Y:S05]  /*5440*/  BSYNC B0 ;  /* 0x0000000000007941 */ /* 0x000fea0003800000 */
.L_x_36:
[C---:B------:R-:W-:Y:S01]  /*5450*/  LEA R2, P0, R8.reuse, R2, 0x1 ;  /* 0x0000000208027211 */ /* 0x040fe200078008ff */
[----:B------:R-:W-:Y:S01]  /*5460*/  ULDC.64 UR6, c[0x0][0x650] ;  /* 0x0001940000067ab9 */ /* 0x000fe20000000a00 */
[----:B-----5:R-:W-:Y:S01]  /*5470*/  IMAD.U32 R4, RZ, RZ, UR16 ;  /* 0x00000010ff047e24 */ /* 0x020fe2000f8e00ff */
[----:B0-----:R-:W-:Y:S01]  /*5480*/  PRMT R14, RZ, 0x7610, R14 ;  /* 0x00007610ff0e7816 */ /* 0x001fe2000000000e */
[----:B------:R-:W-:Y:S01]  /*5490*/  IMAD.MOV.U32 R6, RZ, RZ, -0x1 ;  /* 0xffffffffff067424 */ /* 0x000fe200078e00ff */
[----:B------:R-:W-:Y:S01]  /*54a0*/  LEA.HI.X R3, R8, R3, R0, 0x1, P0 ;  /* 0x0000000308037211 */ /* 0x000fe200000f0c00 */
[----:B------:R0:W-:Y:S01]  /*54b0*/  SYNCS.ARRIVE.TRANS64.A1T0 RZ, [R4+UR24], RZ ;  /* 0x000000ff04ff79a7 */ /* 0x0001e20008100018 */
[----:B------:R-:W-:Y:S01]  /*54c0*/  ISETP.GE.U32.AND P0, PT, R2, UR6, PT ;  /* 0x0000000602007c0c */ /* 0x000fe2000bf06070 */
[----:B------:R-:W-:-:S03]  /*54d0*/  IMAD.MOV.U32 R5, RZ, RZ, -0x1 ;  /* 0xffffffffff057424 */ /* 0x000fc600078e00ff */
[----:B------:R-:W-:Y:S01]  /*54e0*/  ISETP.GE.U32.AND.EX P0, PT, R3, UR7, PT, P0 ;  /* 0x0000000703007c0c */ /* 0x000fe2000bf06100 */
[----:B0-----:R-:W-:-:S12]  /*54f0*/  IMAD.MOV.U32 R4, RZ, RZ, -0x1 ;  /* 0xffffffffff047424 */ /* 0x001fd800078e00ff */
[----:B------:R-:W-:Y:S05]  /*5500*/  @P0 BRA `(.L_x_103) ;  /* 0x0000000400600947 */ /* 0x000fea0003800000 */
[----:B------:R-:W0:Y:S01]  /*5510*/  S2R R26, SR_CTAID.X ;  /* 0x00000000001a7919 */ /* 0x000e220000002500 */
[----:B--234-:R-:W2:Y:S01]  /*5520*/  LDC.64 R20, c[0x0][0x628] ;  /* 0x00018a00ff147b82 */ /* 0x01cea20000000a00 */
[----:B------:R-:W-:Y:S01]  /*5530*/  ULDC UR6, c[0x0][0x150] ;  /* 0x0000540000067ab9 */ /* 0x000fe20000000800 */
[----:B-1----:R-:W-:Y:S01]  /*5540*/  IMAD.MOV.U32 R16, RZ, RZ, R2 ;  /* 0x000000ffff107224 */ /* 0x002fe200078e0002 */
[----:B------:R-:W1:Y:S01]  /*5550*/  S2R R28, SR_CTAID.Y ;  /* 0x00000000001c7919 */ /* 0x000e620000002600 */
[----:B------:R-:W-:-:S04]  /*5560*/  IMAD.MOV.U32 R17, RZ, RZ, R3 ;  /* 0x000000ffff117224 */ /* 0x000fc800078e0003 */
[----:B------:R-:W3:Y:S08]  /*5570*/  LDC R29, c[0x0][0x144] ;  /* 0x00005100ff1d7b82 */ /* 0x000ef00000000800 */
[----:B------:R-:W4:Y:S08]  /*5580*/  LDC R6, c[0x0][0x630] ;  /* 0x00018c00ff067b82 */ /* 0x000f300000000800 */
[----:B------:R-:W1:Y:S01]  /*5590*/  LDC.64 R24, c[0x0][0x620] ;  /* 0x00018800ff187b82 */ /* 0x000e620000000a00 */
[----:B--2---:R-:W-:-:S04]  /*55a0*/  ISETP.NE.U32.AND P0, PT, R20, RZ, PT ;  /* 0x000000ff1400720c */ /* 0x004fc80003f05070 */
[----:B------:R-:W-:Y:S02]  /*55b0*/  ISETP.NE.AND.EX P0, PT, R21, RZ, PT, P0 ;  /* 0x000000ff1500720c */ /* 0x000fe40003f05300 */
[----:B0-----:R-:W-:-:S05]  /*55c0*/  I2FP.F32.U32 R4, R26 ;  /* 0x0000001a00047245 */ /* 0x001fca0000201000 */
[----:B------:R-:W-:-:S04]  /*55d0*/  FMUL R4, R4, UR6 ;  /* 0x0000000604047c20 */ /* 0x000fc80008400000 */
[----:B------:R0:W2:Y:S02]  /*55e0*/  F2I.U32.TRUNC.NTZ R27, R4 ;  /* 0x00000004001b7305 */ /* 0x0000a4000020f000 */
[----:B---34-:R-:W-:Y:S05]  /*55f0*/  @!P0 BRA `(.L_x_104) ;  /* 0x0000000000288947 */ /* 0x018fea0003800000 */
[----:B------:R-:W3:Y:S02]  /*5600*/  LDC R5, c[0x0][0x634] ;  /* 0x00018d00ff057b82 */ /* 0x000ee40000000800 */
[----:B---3--:R-:W-:-:S05]  /*5610*/  IADD3 R17, P0, R2, R5, RZ ;  /* 0x0000000502117210 */ /* 0x008fca0007f1e0ff */
[----:B------:R-:W-:-:S04]  /*5620*/  IMAD.X R23, RZ, RZ, R3, P0 ;  /* 0x000000ffff177224 */ /* 0x000fc800000e0603 */
[----:B0-----:R-:W-:-:S04]  /*5630*/  IMAD.WIDE.U32 R4, R23, R20, RZ ;  /* 0x0000001417047225 */ /* 0x001fc800078e00ff */
[----:B------:R-:W-:-:S04]  /*5640*/  IMAD.WIDE.U32 R14, P0, R17, R21, R4 ;  /* 0x00000015110e7225 */ /* 0x000fc80007800004 */
[----:B------:R-:W-:-:S04]  /*5650*/  IMAD.WIDE.U32 R4, R17, R20, RZ ;  /* 0x0000001411047225 */ /* 0x000fc800078e00ff */
[----:B------:R-:W-:Y:S01]  /*5660*/  IMAD.X R17, RZ, RZ, RZ, P0 ;  /* 0x000000ffff117224 */ /* 0x000fe200000e06ff */
[----:B------:R-:W-:Y:S01]  /*5670*/  IADD3 RZ, P0, R5, R14, RZ ;  /* 0x0000000e05ff7210 */ /* 0x000fe20007f1e0ff */
[----:B------:R-:W-:-:S04]  /*5680*/  IMAD.MOV.U32 R16, RZ, RZ, R15 ;  /* 0x000000ffff107224 */ /* 0x000fc800078e000f */
[----:B------:R-:W-:-:S08]  /*5690*/  IMAD.WIDE.U32.X R16, R23, R21, R16, P0 ;  /* 0x0000001517107225 */ /* 0x000fd000000e0410 */
.L_x_104:
[-CC-:B------:R-:W-:Y:S01]  /*56a0*/  SHF.R.U64 R22, R16, R6.reuse, R17.reuse ;  /* 0x0000000610167219 */ /* 0x180fe20000001211 */
[----:B------:R-:W3:Y:S01]  /*56b0*/  LDC.64 R32, c[0x0][0x640] ;  /* 0x00019000ff207b82 */ /* 0x000ee20000000a00 */
[----:B0-----:R-:W-:Y:S01]  /*56c0*/  SHF.R.U32.HI R4, RZ, R6, R17 ;  /* 0x00000006ff047219 */ /* 0x001fe20000011611 */
[----:B--2---:R-:W-:Y:S01]  /*56d0*/  IMAD.MOV R27, RZ, RZ, -R27 ;  /* 0x000000ffff1b7224 */ /* 0x004fe200078e0a1b */
[----:B------:R-:W-:Y:S01]  /*56e0*/  IADD3 R15, P0, RZ, -R22, RZ ;  /* 0x80000016ff0f7210 */ /* 0x000fe20007f1e0ff */
[----:B------:R-:W-:Y:S01]  /*56f0*/  ULDC UR6, c[0x0][0x154] ;  /* 0x0000550000067ab9 */ /* 0x000fe20000000800 */
[----:B------:R-:W-:Y:S02]  /*5700*/  IMAD.MOV.U32 R17, RZ, RZ, 0x1 ;  /* 0x00000001ff117424 */ /* 0x000fe400078e00ff */
[----:B------:R-:W-:Y:S01]  /*5710*/  IMAD R27, R29, R27, R26 ;  /* 0x0000001b1d1b7224 */ /* 0x000fe200078e021a */
[----:B------:R-:W0:Y:S01]  /*5720*/  LDC R14, c[0x0][0x618] ;  /* 0x00018600ff0e7b82 */ /* 0x000e220000000800 */
[----:B------:R-:W-:-:S04]  /*5730*/  IMAD.X R5, RZ, RZ, ~R4, P0 ;  /* 0x000000ffff057224 */ /* 0x000fc800000e0e04 */
[-C--:B-1----:R-:W-:Y:S02]  /*5740*/  IMAD R6, R5, R24.reuse, RZ ;  /* 0x0000001805067224 */ /* 0x082fe400078e02ff */
[C---:B------:R-:W-:Y:S01]  /*5750*/  IMAD.WIDE.U32 R4, R15.reuse, R24, R2 ;  /* 0x000000180f047225 */ /* 0x040fe200078e0002 */
[----:B------:R-:W1:Y:S03]  /*5760*/  LDC R16, c[0x0][0x608] ;  /* 0x00018200ff107b82 */ /* 0x000e660000000800 */
[----:B------:R-:W-:Y:S01]  /*5770*/  IMAD R15, R15, R25, R6 ;  /* 0x000000190f0f7224 */ /* 0x000fe200078e0206 */
[----:B------:R-:W-:-:S03]  /*5780*/  I2FP.F32.U32 R6, R28 ;  /* 0x0000001c00067245 */ /* 0x000fc60000201000 */
[----:B------:R-:W-:Y:S01]  /*5790*/  IMAD.IADD R5, R5, 0x1, R15 ;  /* 0x0000000105057824 */ /* 0x000fe200078e020f */
[----:B------:R-:W2:Y:S01]  /*57a0*/  LDC R30, c[0x0][0x658] ;  /* 0x00019600ff1e7b82 */ /* 0x000ea20000000800 */
[----:B---3--:R-:W-:Y:S01]  /*57b0*/  ISETP.NE.U32.AND P0, PT, R32, RZ, PT ;  /* 0x000000ff2000720c */ /* 0x008fe20003f05070 */
[----:B------:R-:W-:-:S03]  /*57c0*/  IMAD.MOV.U32 R15, RZ, RZ, -0x1 ;  /* 0xffffffffff0f7424 */ /* 0x000fc600078e00ff */
[----:B------:R-:W-:-:S03]  /*57d0*/  ISETP.NE.AND.EX P0, PT, R33, RZ, PT, P0 ;  /* 0x000000ff2100720c */ /* 0x000fc60003f05300 */
[----:B------:R-:W3:Y:S01]  /*57e0*/  LDC R25, c[0x0][0x148] ;  /* 0x00005200ff197b82 */ /* 0x000ee20000000800 */
[-CC-:B0-----:R-:W-:Y:S02]  /*57f0*/  SHF.R.U64 R20, R4, R14.reuse, R5.reuse ;  /* 0x0000000e04147219 */ /* 0x181fe40000001205 */
[----:B------:R-:W-:Y:S01]  /*5800*/  SHF.R.U32.HI R5, RZ, R14, R5 ;  /* 0x0000000eff057219 */ /* 0x000fe20000011605 */
[----:B------:R-:W-:-:S04]  /*5810*/  FMUL R14, R6, UR6 ;  /* 0x00000006060e7c20 */ /* 0x000fc80008400000 */
[----:B------:R-:W0:Y:S01]  /*5820*/  LDC R26, c[0x0][0x600] ;  /* 0x00018000ff1a7b82 */ /* 0x000e220000000800 */
[----:B------:R4:W0:Y:S01]  /*5830*/  F2I.U32.TRUNC.NTZ R23, R14 ;  /* 0x0000000e00177305 */ /* 0x000822000020f000 */
[-CC-:B-1----:R-:W-:Y:S02]  /*5840*/  SHF.R.U64 R6, R20, R16.reuse, R5.reuse ;  /* 0x0000001014067219 */ /* 0x182fe40000001205 */
[----:B------:R-:W-:-:S04]  /*5850*/  SHF.R.U32.HI R5, RZ, R16, R5 ;  /* 0x00000010ff057219 */ /* 0x000fc80000011605 */
[----:B------:R-:W1:Y:S01]  /*5860*/  LDC R31, c[0x0][0x648] ;  /* 0x00019200ff1f7b82 */ /* 0x000e620000000800 */
[-CC-:B--2---:R-:W-:Y:S02]  /*5870*/  SHF.R.U64 R24, R6, R30.reuse, R5.reuse ;  /* 0x0000001e06187219 */ /* 0x184fe40000001205 */
[-C--:B------:R-:W-:Y:S02]  /*5880*/  SHF.L.U32 R15, R15, R30.reuse, RZ ;  /* 0x0000001e0f0f7219 */ /* 0x080fe400000006ff */
[-C--:B------:R-:W-:Y:S01]  /*5890*/  SHF.R.U32.HI R5, RZ, R30.reuse, R5 ;  /* 0x0000001eff057219 */ /* 0x080fe20000011605 */
[----:B------:R-:W-:Y:S01]  /*58a0*/  IMAD.MOV.U32 R4, RZ, RZ, R24 ;  /* 0x000000ffff047224 */ /* 0x000fe200078e0018 */
[----:B------:R-:W-:Y:S01]  /*58b0*/  SHF.L.U32 R30, R17, R30, RZ ;  /* 0x0000001e111e7219 */ /* 0x000fe200000006ff */
[----:B------:R-:W2:Y:S01]  /*58c0*/  LDC R34, c[0x0][0x638] ;  /* 0x00018e00ff227b82 */ /* 0x000ea20000000800 */
[----:B------:R-:W-:-:S07]  /*58d0*/  LOP3.LUT R29, RZ, R15, RZ, 0x33, !PT ;  /* 0x0000000fff1d7212 */ /* 0x000fce00078e33ff */
[----:B------:R-:W0:Y:S01]  /*58e0*/  LDC R35, c[0x0][0x610] ;  /* 0x00018400ff237b82 */ /* 0x000e220000000800 */
        /* <DEDUP_REMOVED lines=11> */
.L_x_105:
[----:B-1----:R-:W-:Y:S01]  /*59a0*/  SHF.R.U64 R4, R4, R31, R5 ;  /* 0x0000001f04047219 */ /* 0x002fe20000001205 */
[----:B0-----:R-:W-:Y:S01]  /*59b0*/  VIADD R17, R26, 0xffffffff ;  /* 0xffffffff1a117836 */ /* 0x001fe20000000000 */
[----:B------:R-:W-:Y:S01]  /*59c0*/  LOP3.LUT R15, R6, R29, RZ, 0xc0, !PT ;  /* 0x0000001d060f7212 */ /* 0x000fe200078ec0ff */
[----:B------:R-:W-:Y:S02]  /*59d0*/  IMAD.MOV R23, RZ, RZ, -R23 ;  /* 0x000000ffff177224 */ /* 0x000fe400078e0a17 */
[----:B------:R-:W-:Y:S02]  /*59e0*/  IMAD.MOV R5, RZ, RZ, -R4 ;  /* 0x000000ffff057224 */ /* 0x000fe400078e0a04 */
[----:B------:R-:W-:Y:S01]  /*59f0*/  IMAD R6, R30, R4, R15 ;  /* 0x000000041e067224 */ /* 0x000fe200078e020f */
[----:B------:R-:W-:Y:S01]  /*5a00*/  LOP3.LUT R15, R20, R17, RZ, 0xc0, !PT ;  /* 0x00000011140f7212 */ /* 0x000fe200078ec0ff */
[----:B---3--:R-:W-:Y:S02]  /*5a10*/  @P4 IMAD R27, R25, R23, R28 ;  /* 0x00000017191b4224 */ /* 0x008fe400078e021c */
[----:B--2---:R-:W-:-:S02]  /*5a20*/  IMAD R4, R5, R34, R24 ;  /* 0x0000002205047224 */ /* 0x004fc400078e0218 */
[----:B------:R-:W-:Y:S02]  /*5a30*/  IMAD R6, R6, R35, R27 ;  /* 0x0000002306067224 */ /* 0x000fe400078e021b */
[----:B------:R-:W-:Y:S02]  /*5a40*/  IMAD R5, R4, R26, R15 ;  /* 0x0000001a04057224 */ /* 0x000fe400078e020f */
[----:B------:R-:W-:-:S03]  /*5a50*/  IMAD.MOV.U32 R14, RZ, RZ, 0x1 ;  /* 0x00000001ff0e7424 */ /* 0x000fc600078e00ff */
[----:B------:R-:W-:Y:S02]  /*5a60*/  SEL R4, R5, R6, !P4 ;  /* 0x0000000605047207 */ /* 0x000fe40006000000 */
[----:B------:R-:W-:Y:S01]  /*5a70*/  SEL R6, R6, R5, !P4 ;  /* 0x0000000506067207 */ /* 0x000fe20006000000 */
[----:B------:R-:W-:-:S07]  /*5a80*/  IMAD.MOV.U32 R5, RZ, RZ, R22 ;  /* 0x000000ffff057224 */ /* 0x000fce00078e0016 */
.L_x_103:
[----:B------:R-:W-:Y:S02]  /*5a90*/  LOP3.LUT P0, RZ, R14, 0xff, RZ, 0xc0, !PT ;  /* 0x000000ff0eff7812 */ /* 0x000fe4000780c0ff */
[----:B------:R-:W-:-:S11]  /*5aa0*/  LOP3.LUT R87, R87, 0x1, RZ, 0x3c, !PT ;  /* 0x0000000157577812 */ /* 0x000fd600078e3cff */
[----:B------:R-:W-:Y:S05]  /*5ab0*/  @P0 BRA `(.L_x_106) ;  /* 0xffffffc000140947 */ /* 0x000fea000383ffff */
[----:B------:R-:W-:Y:S05]  /*5ac0*/  EXIT ;  /* 0x000000000000794d */ /* 0x000fea0003800000 */
.L_x_14:
[----:B------:R-:W-:-:S08]  /*5ad0*/  ISETP.NE.AND P0, PT, R20, RZ, PT ;  /* 0x000000ff1400720c */ /* 0x000fd00003f05270 */
[----:B-----5:R-:W0:-:S00]  /*5ae0*/  USETMAXREG.DEALLOC.CTAPOOL 0x28 ;  /* 0x00000028000079c8 */ /* 0x020e0000080e0500 */
[----:B------:R-:W-:Y:S05]  /*5af0*/  @P0 EXIT ;  /* 0x000000000000094d */ /* 0x000fea0003800000 */
[----:B0-----:R-:W-:Y:S01]  /*5b00*/  LOP3.LUT P0, RZ, R16, 0xff, RZ, 0xc0, !PT ;  /* 0x000000ff10ff7812 */ /* 0x001fe2000780c0ff */
[----:B------:R-:W-:Y:S02]  /*5b10*/  IMAD.MOV.U32 R13, RZ, RZ, 0x1 ;  /* 0x00000001ff0d7424 */ /* 0x000fe400078e00ff */
[----:B------:R-:W-:-:S10]  /*5b20*/  IMAD.MOV.U32 R12, RZ, RZ, RZ ;  /* 0x000000ffff0c7224 */ /* 0x000fd400078e00ff */
[----:B------:R-:W-:Y:S05]  /*5b30*/  @!P0 BRA `(.L_x_107) ;  /* 0x0000000c00008947 */ /* 0x000fea0003800000 */
[----:B------:R-:W-:Y:S01]  /*5b40*/  LOP3.LUT P0, RZ, R11, 0x1f, RZ, 0xc0, !PT ;  /* 0x0000001f0bff7812 */ /* 0x000fe2000780c0ff */
[----:B------:R-:W-:Y:S01]  /*5b50*/  ULDC UR5, c[0x0][0x658] ;  /* 0x0001960000057ab9 */ /* 0x000fe20000000800 */
[----:B------:R-:W-:Y:S01]  /*5b60*/  UMOV UR6, 0xffffffff ;  /* 0xffffffff00067882 */ /* 0x000fe20000000000 */
[----:B------:R-:W-:Y:S01]  /*5b70*/  BSSY B0, `(.L_x_107) ;  /* 0x00000bc000007945 */ /* 0x000fe20003800000 */
[----:B------:R-:W-:Y:S01]  /*5b80*/  USHF.L.U32 UR6, UR6, UR5, URZ ;  /* 0x0000000506067299 */ /* 0x000fe2000800063f */
[C---:B------:R-:W-:Y:S01]  /*5b90*/  ISETP.NE.AND P2, PT, R10.reuse, RZ, PT ;  /* 0x000000ff0a00720c */ /* 0x040fe20003f45270 */
[----:B------:R-:W-:Y:S01]  /*5ba0*/  IMAD.MOV.U32 R15, RZ, RZ, 0x1 ;  /* 0x00000001ff0f7424 */ /* 0x000fe200078e00ff */
[----:B------:R-:W-:Y:S01]  /*5bb0*/  ISETP.NE.OR P0, PT, R10, RZ, !P0 ;  /* 0x000000ff0a00720c */ /* 0x000fe20004705670 */
[----:B------:R-:W-:Y:S01]  /*5bc0*/  IMAD.MOV.U32 R13, RZ, RZ, 0x1 ;  /* 0x00000001ff0d7424 */ /* 0x000fe200078e00ff */
[----:B------:R-:W-:Y:S01]  /*5bd0*/  LOP3.LUT R14, R7, 0x2, RZ, 0xfc, !PT ;  /* 0x00000002070e7812 */ /* 0x000fe200078efcff */
[----:B------:R-:W-:Y:S01]  /*5be0*/  IMAD.MOV.U32 R12, RZ, RZ, RZ ;  /* 0x000000ffff0c7224 */ /* 0x000fe200078e00ff */
[----:B------:R-:W-:Y:S01]  /*5bf0*/  ULDC UR4, c[0x0][0x600] ;  /* 0x0001800000047ab9 */ /* 0x000fe20000000800 */
[----:B------:R-:W-:Y:S01]  /*5c00*/  UMOV UR7, 0x1 ;  /* 0x0000000100077882 */ /* 0x000fe20000000000 */
[----:B------:R-:W-:-:S02]  /*5c10*/  UIADD3 UR22, UR13, 0x1, URZ ;  /* 0x000000010d167890 */ /* 0x000fc4000fffe03f */
[----:B------:R-:W-:Y:S02]  /*5c20*/  UIADD3 UR16, UR4, -0x1, URZ ;  /* 0xffffffff04107890 */ /* 0x000fe4000fffe03f */
[----:B------:R-:W-:Y:S02]  /*5c30*/  USHF.L.U32 UR18, UR7, UR5, URZ ;  /* 0x0000000507127299 */ /* 0x000fe4000800063f */
[----:B------:R-:W-:Y:S01]  /*5c40*/  ULOP3.LUT UR17, URZ, UR6, URZ, 0x33, !UPT ;  /* 0x000000063f117292 */ /* 0x000fe2000f8e333f */
[----:B------:R-:W-:-:S11]  /*5c50*/  ULDC.64 UR20, c[0x0][0x198] ;  /* 0x0000660000147ab9 */ /* 0x000fd60000000a00 */
.L_x_119:
[----:B------:R-:W-:-:S03]  /*5c60*/  UMOV UR4, 0xffffffff ;  /* 0xffffffff00047882 */ /* 0x000fc60000000000 */
[----:B------:R-:W-:Y:S05]  /*5c70*/  BRA.DIV UR4, `(.L_x_108) ;  /* 0x0000002e04207947 */ /* 0x000fea000b800000 */
[----:B------:R-:W-:-:S13]  /*5c80*/  ELECT P1, URZ, PT ;  /* 0x00000000003f782f */ /* 0x000fda0003820000 */
.L_x_184:
[----:B------:R-:W0:Y:S01]  /*5c90*/  LDC R10, c[0x0][0x28c] ;  /* 0x0000a300ff0a7b82 */ /* 0x000e220000000800 */
[----:B------:R-:W-:Y:S01]  /*5ca0*/  BSSY B1, `(.L_x_109) ;  /* 0x0000035000017945 */ /* 0x000fe20003800000 */
[----:B0-----:R-:W-:-:S13]  /*5cb0*/  ISETP.LT.OR P1, PT, R10, 0x1, !P1 ;  /* 0x000000010a00780c */ /* 0x001fda0004f21670 */
[----:B------:R-:W-:Y:S05]  /*5cc0*/  @P1 BRA `(.L_x_110) ;  /* 0x0000000000c81947 */ /* 0x000fea0003800000 */
[----:B------:R-:W-:Y:S02]  /*5cd0*/  IMAD.SHL.U32 R16, R4, 0x40, RZ ;  /* 0x0000004004107824 */ /* 0x000fe400078e00ff */
[----:B------:R-:W-:Y:S02]  /*5ce0*/  IMAD.SHL.U32 R17, R6, 0x40, RZ ;  /* 0x0000004006117824 */ /* 0x000fe400078e00ff */
[----:B------:R-:W-:Y:S02]  /*5cf0*/  IMAD.MOV.U32 R18, RZ, RZ, RZ ;  /* 0x000000ffff127224 */ /* 0x000fe400078e00ff */
[----:B------:R-:W-:Y:S02]  /*5d00*/  IMAD.U32 R20, RZ, RZ, UR22 ;  /* 0x00000016ff147e24 */ /* 0x000fe4000f8e00ff */
[----:B------:R-:W-:Y:S02]  /*5d10*/  IMAD.MOV.U32 R4, RZ, RZ, R13 ;  /* 0x000000ffff047224 */ /* 0x000fe400078e000d */
[----:B------:R-:W-:-:S07]  /*5d20*/  IMAD.MOV.U32 R6, RZ, RZ, R12 ;  /* 0x000000ffff067224 */ /* 0x000fce00078e000c */
.L_x_114:
[----:B------:R-:W0:Y:S01]  /*5d30*/  S2R R11, SR_CgaCtaId ;  /* 0x00000000000b7919 */ /* 0x000e220000008800 */
[----:B------:R-:W-:-:S04]  /*5d40*/  MOV R10, 0x400 ;  /* 0x00000400000a7802 */ /* 0x000fc80000000f00 */
[----:B0-----:R-:W-:Y:S02]  /*5d50*/  LEA R21, R11, R10, 0x18 ;  /* 0x0000000a0b157211 */ /* 0x001fe400078ec0ff */
[----:B------:R-:W-:Y:S01]  /*5d60*/  SHF.L.U32 R10, R4, 0x1f, RZ ;  /* 0x0000001f040a7819 */ /* 0x000fe200000006ff */
[----:B------:R-:W0:Y:S02]  /*5d70*/  @!P2 LDC R11, c[0x0][0x500] ;  /* 0x00014000ff0bab82 */ /* 0x000e240000000800 */
[----:B------:R-:W-:-:S04]  /*5d80*/  IMAD R19, R6, 0x8, R21 ;  /* 0x0000000806137824 */ /* 0x000fc800078e0215 */
[----:B------:R-:W1:Y:S02]  /*5d90*/  SYNCS.PHASECHK.TRANS64.TRYWAIT P1, [R19+URZ+0x1c0], R10 ;  /* 0x0001c00a130075a7 */ /* 0x000e64000802017f */
[----:B-1----:R-:W-:Y:S05]  /*5da0*/  @!P1 BRA `(.L_x_111) ;  /* 0x0000002800f49947 */ /* 0x002fea0003800000 */
.L_x_185:
[----:B-1----:R-:W-:Y:S01]  /*5db0*/  PRMT R10, R14, 0x9910, RZ ;  /* 0x000099100e0a7816 */ /* 0x002fe200000000ff */
[----:B0-----:R0:W-:Y:S03]  /*5dc0*/  @!P2 SYNCS.ARRIVE.TRANS64 RZ, [R19+URZ], R11 ;  /* 0x0000000b13ffa9a7 */ /* 0x0011e6000800003f */
[----:B------:R-:W-:-:S13]  /*5dd0*/  ISETP.NE.AND P1, PT, R10, 0x2, PT ;  /* 0x000000020a00780c */ /* 0x000fda0003f25270 */
[----:B0-----:R-:W-:Y:S05]  /*5de0*/  @P1 BRA `(.L_x_112) ;  /* 0x0000000000041947 */ /* 0x001fea0003800000 */
[----:B------:R-:W-:Y:S01]  /*5df0*/  BPT.TRAP 0x1 ;  /* 0x000000040000795c */ /* 0x000fe20000300000 */
.L_x_112:
[----:B------:R-:W-:Y:S05]  /*5e00*/  @P0 BRA `(.L_x_113) ;  /* 0x0000000000040947 */ /* 0x000fea0003800000 */
[----:B------:R-:W-:Y:S01]  /*5e10*/  BPT.TRAP 0x1 ;  /* 0x000000040000795c */ /* 0x000fe20000300000 */
.L_x_113:
[----:B------:R-:W-:Y:S01]  /*5e20*/  IMAD R21, R6, 0x800, R21 ;  /* 0x0000080006157824 */ /* 0x000fe200078e0215 */
[----:B------:R-:W-:Y:S01]  /*5e30*/  R2UR UR9, R19 ;  /* 0x00000000130972ca */ /* 0x000fe200000e0000 */
[----:B------:R-:W-:Y:S01]  /*5e40*/  VIADD R20, R20, 0xffffffff ;  /* 0xffffffff14147836 */ /* 0x000fe20000000000 */
[----:B------:R-:W-:Y:S01]  /*5e50*/  UIADD3 UR4, UP0, UR20, 0xf0, URZ ;  /* 0x000000f014047890 */ /* 0x000fe2000ff1e03f */
[----:B------:R-:W-:Y:S01]  /*5e60*/  R2UR UR11, R17 ;  /* 0x00000000110b72ca */ /* 0x000fe200000e0000 */
[----:B------:R-:W-:Y:S01]  /*5e70*/  UIADD3 UR24, UP1, UR20, 0x1f0, URZ ;  /* 0x000001f014187890 */ /* 0x000fe2000ff3e03f */
[----:B------:R-:W-:Y:S01]  /*5e80*/  R2UR UR8, R21 ;  /* 0x00000000150872ca */ /* 0x000fe200000e0000 */
[----:B------:R-:W-:Y:S01]  /*5e90*/  UIADD3.X UR5, URZ, UR21, URZ, UP0, !UPT ;  /* 0x000000153f057290 */ /* 0x000fe200087fe43f */
[----:B------:R-:W-:Y:S01]  /*5ea0*/  R2UR UR10, R18 ;  /* 0x00000000120a72ca */ /* 0x000fe200000e0000 */
[----:B------:R-:W-:Y:S01]  /*5eb0*/  VIADD R6, R6, 0x1 ;  /* 0x0000000106067836 */ /* 0x000fe20000000000 */
[----:B------:R-:W-:Y:S01]  /*5ec0*/  R2UR UR12, R5 ;  /* 0x00000000050c72ca */ /* 0x000fe200000e0000 */
[----:B------:R-:W-:Y:S01]  /*5ed0*/  UIADD3.X UR25, URZ, UR21, URZ, UP1, !UPT ;  /* 0x000000153f197290 */ /* 0x000fe20008ffe43f */
[----:B------:R-:W-:Y:S01]  /*5ee0*/  R2UR UR19, R16 ;  /* 0x00000000101372ca */ /* 0x000fe200000e0000 */
[----:B------:R-:W-:Y:S01]  /*5ef0*/  UMOV UR6, 0x0 ;  /* 0x0000000000067882 */ /* 0x000fe20000000000 */
[----:B------:R-:W-:Y:S01]  /*5f00*/  ISETP.GT.AND P3, PT, R20, 0x1, PT ;  /* 0x000000011400780c */ /* 0x000fe20003f64270 */
[----:B------:R-:W-:Y:S01]  /*5f10*/  UMOV UR7, 0x10000000 ;  /* 0x1000000000077882 */ /* 0x000fe20000000000 */
[----:B------:R-:W-:Y:S01]  /*5f20*/  ISETP.NE.AND P1, PT, R6, 0x38, PT ;  /* 0x000000380600780c */ /* 0x000fe20003f25270 */
[----:B------:R-:W-:-:S02]  /*5f30*/  VIADD R18, R18, 0x20 ;  /* 0x0000002012127836 */ /* 0x000fc40000000000 */
[----:B------:R-:W-:Y:S01]  /*5f40*/  UIADD3 UR14, UR8, 0x480, URZ ;  /* 0x00000480080e7890 */ /* 0x000fe2000fffe03f */
[----:B------:R-:W-:Y:S01]  /*5f50*/  SEL R11, RZ, 0x1, P1 ;  /* 0x00000001ff0b7807 */ /* 0x000fe20000800000 */
[----:B------:R-:W-:Y:S01]  /*5f60*/  UIADD3 UR15, UR8, 0x1c480, URZ ;  /* 0x0001c480080f7890 */ /* 0x000fe2000fffe03f */
[----:B------:R-:W-:Y:S02]  /*5f70*/  SEL R6, R6, RZ, P1 ;  /* 0x000000ff06067207 */ /* 0x000fe40000800000 */
[----:B------:R-:W-:Y:S02]  /*5f80*/  LOP3.LUT R4, R4, R11, RZ, 0x3c, !PT ;  /* 0x0000000b04047212 */ /* 0x000fe400078e3cff */
[----:B------:R-:W-:Y:S02]  /*5f90*/  UMOV UR8, UR14 ;  /* 0x0000000e00087c82 */ /* 0x000fe40008000000 */
[----:B------:R0:W-:Y:S02]  /*5fa0*/  UTMALDG.3D [UR8], [UR4], desc[UR6] ;  /* 0x00000608040075b4 */ /* 0x0001e40008011000 */
[----:B0-----:R-:W-:Y:S01]  /*5fb0*/  UMOV UR8, UR15 ;  /* 0x0000000f00087c82 */ /* 0x001fe20008000000 */
[----:B------:R-:W-:-:S02]  /*5fc0*/  UMOV UR11, UR19 ;  /* 0x00000013000b7c82 */ /* 0x000fc40008000000 */
[----:B------:R0:W-:Y:S02]  /*5fd0*/  UTMALDG.3D [UR8], [UR24], desc[UR6] ;  /* 0x00000608180075b4 */ /* 0x0001e40008011000 */
[----:B0-----:R-:W-:Y:S05]  /*5fe0*/  @P3 BRA `(.L_x_114) ;  /* 0xfffffffc00503947 */ /* 0x001fea000383ffff */
.L_x_110:
[----:B------:R-:W-:Y:S05]  /*5ff0*/  BSYNC B1 ;  /* 0x0000000000017941 */ /* 0x000fea0003800000 */
.L_x_109:
[----:B------:R-:W-:Y:S01]  /*6000*/  LOP3.LUT P5, RZ, R15, 0xff, RZ, 0xc0, !PT ;  /* 0x000000ff0fff7812 */ /* 0x000fe200078ac0ff */
[----:B------:R-:W-:Y:S01]  /*6010*/  VIADD R11, R12, UR13 ;  /* 0x0000000d0c0b7c36 */ /* 0x000fe20008000000 */
[----:B------:R-:W-:Y:S01]  /*6020*/  ULDC.64 UR4, c[0x0][0x650] ;  /* 0x0001940000047ab9 */ /* 0x000fe20000000a00 */
[----:B------:R-:W-:Y:S01]  /*6030*/  IMAD.U32 R6, RZ, RZ, UR13 ;  /* 0x0000000dff067e24 */ /* 0x000fe2000f8e00ff */
[----:B------:R-:W-:Y:S01]  /*6040*/  UISETP.GE.U32.AND UP0, UPT, UR13, 0x38, UPT ;  /* 0x000000380d00788c */ /* 0x000fe2000bf06070 */
[----:B------:R-:W-:Y:S01]  /*6050*/  BSSY B1, `(.L_x_115) ;  /* 0x000006b000017945 */ /* 0x000fe20003800000 */
[----:B------:R-:W-:Y:S02]  /*6060*/  ISETP.GT.U32.AND P1, PT, R11, 0x37, PT ;  /* 0x000000370b00780c */ /* 0x000fe40003f24070 */
[----:B------:R-:W-:Y:S02]  /*6070*/  PRMT R10, RZ, 0x7610, R10 ;  /* 0x00007610ff0a7816 */ /* 0x000fe4000000000a */
[----:B------:R-:W-:-:S02]  /*6080*/  ISETP.LT.U32.AND P1, PT, R6, 0x38, P1 ;  /* 0x000000380600780c */ /* 0x000fc40000f21070 */
[----:B------:R-:W-:Y:S01]  /*6090*/  PLOP3.LUT P3, PT, PT, PT, UP0, 0x80, 0x0 ;  /* 0x000000000000781c */ /* 0x000fe20003f6f008 */
[----:B------:R-:W0:Y:S01]  /*60a0*/  @P5 S2R R5, SR_CgaCtaId ;  /* 0x0000000000055919 */ /* 0x000e220000008800 */
[----:B------:R-:W-:Y:S02]  /*60b0*/  @P5 MOV R4, 0x400 ;  /* 0x0000040000045802 */ /* 0x000fe40000000f00 */
[----:B------:R-:W-:Y:S02]  /*60c0*/  SEL R6, RZ, 0x1, !P1 ;  /* 0x00000001ff067807 */ /* 0x000fe40004800000 */
[----:B------:R-:W-:Y:S02]  /*60d0*/  PRMT R15, RZ, 0x7610, R15 ;  /* 0x00007610ff0f7816 */ /* 0x000fe4000000000f */
[----:B------:R-:W-:Y:S01]  /*60e0*/  LOP3.LUT R13, R13, R6, RZ, 0x3c, !PT ;  /* 0x000000060d0d7212 */ /* 0x000fe200078e3cff */
[----:B------:R-:W-:Y:S01]  /*60f0*/  IMAD.MOV.U32 R6, RZ, RZ, -0x1 ;  /* 0xffffffffff067424 */ /* 0x000fe200078e00ff */
[----:B0-----:R-:W-:-:S04]  /*6100*/  @P5 LEA R4, R5, R4, 0x18 ;  /* 0x0000000405045211 */ /* 0x001fc800078ec0ff */
[----:B------:R0:W-:Y:S01]  /*6110*/  @P5 SYNCS.ARRIVE.TRANS64.A1T0 RZ, [R4+URZ+0x3b8], RZ ;  /* 0x0003b8ff04ff59a7 */ /* 0x0001e2000810003f */
[----:B------:R-:W-:-:S04]  /*6120*/  IADD3 R2, P5, R2, R8, RZ ;  /* 0x0000000802027210 */ /* 0x000fc80007fbe0ff */
[----:B------:R-:W-:Y:S01]  /*6130*/  ISETP.GE.U32.AND P1, PT, R2, UR4, PT ;  /* 0x0000000402007c0c */ /* 0x000fe2000bf26070 */
[----:B------:R-:W-:Y:S01]  /*6140*/  IMAD.X R3, R3, 0x1, R0, P5 ;  /* 0x0000000103037824 */ /* 0x000fe200028e0600 */
[----:B0-----:R-:W-:-:S04]  /*6150*/  SHF.R.U32.HI R4, RZ, 0x3, R11 ;  /* 0x00000003ff047819 */ /* 0x001fc8000001160b */
[----:B------:R-:W-:Y:S01]  /*6160*/  ISETP.GE.U32.AND.EX P1, PT, R3, UR5, PT, P1 ;  /* 0x0000000503007c0c */ /* 0x000fe2000bf26110 */
[----:B------:R-:W-:-:S04]  /*6170*/  IMAD.WIDE.U32 R4, R4, 0x24924925, RZ ;  /* 0x2492492504047825 */ /* 0x000fc800078e00ff */
[----:B------:R-:W-:Y:S01]  /*6180*/  IMAD R12, R5, -0x38, R11 ;  /* 0xffffffc8050c7824 */ /* 0x000fe200078e020b */
[----:B------:R-:W-:Y:S01]  /*6190*/  @P3 LOP3.LUT R13, R13, 0x1, R5, 0x78, !PT ;  /* 0x000000010d0d3812 */ /* 0x000fe200078e7805 */
[----:B------:R-:W-:Y:S02]  /*61a0*/  IMAD.MOV.U32 R4, RZ, RZ, -0x1 ;  /* 0xffffffffff047424 */ /* 0x000fe400078e00ff */
[----:B------:R-:W-:-:S04]  /*61b0*/  IMAD.MOV.U32 R5, RZ, RZ, -0x1 ;  /* 0xffffffffff057424 */ /* 0x000fc800078e00ff */
[----:B------:R-:W-:Y:S05]  /*61c0*/  @P1 BRA `(.L_x_116) ;  /* 0x00000004004c1947 */ /* 0x000fea0003800000 */
[----:B------:R-:W0:Y:S01]  /*61d0*/  S2R R17, SR_CTAID.X ;  /* 0x0000000000117919 */ /* 0x000e220000002500 */
[----:B------:R-:W-:Y:S01]  /*61e0*/  ULDC.64 UR4, c[0x0][0x628] ;  /* 0x00018a0000047ab9 */ /* 0x000fe20000000a00 */
[----:B------:R-:W1:Y:S01]  /*61f0*/  LDC R18, c[0x0][0x144] ;  /* 0x00005100ff127b82 */ /* 0x000e620000000800 */
[----:B------:R-:W-:Y:S01]  /*6200*/  ISETP.NE.U32.AND P1, PT, RZ, UR4, PT ;  /* 0x00000004ff007c0c */ /* 0x000fe2000bf25070 */
[----:B------:R-:W2:Y:S01]  /*6210*/  S2R R6, SR_CTAID.Y ;  /* 0x0000000000067919 */ /* 0x000ea20000002600 */
[----:B------:R-:W-:Y:S01]  /*6220*/  ULDC UR6, c[0x0][0x150] ;  /* 0x0000540000067ab9 */ /* 0x000fe20000000800 */
[----:B------:R-:W-:Y:S01]  /*6230*/  ULDC UR7, c[0x0][0x630] ;  /* 0x00018c0000077ab9 */ /* 0x000fe20000000800 */
[----:B------:R-:W-:Y:S01]  /*6240*/  ISETP.NE.AND.EX P1, PT, RZ, UR5, PT, P1 ;  /* 0x00000005ff007c0c */ /* 0x000fe2000bf25310 */
[----:B------:R-:W-:Y:S01]  /*6250*/  IMAD.MOV.U32 R4, RZ, RZ, R2 ;  /* 0x000000ffff047224 */ /* 0x000fe200078e0002 */
[----:B0-----:R-:W-:-:S05]  /*6260*/  I2FP.F32.U32 R5, R17 ;  /* 0x0000001100057245 */ /* 0x001fca0000201000 */
[----:B------:R-:W-:Y:S01]  /*6270*/  FMUL R20, R5, UR6 ;  /* 0x0000000605147c20 */ /* 0x000fe20008400000 */
[----:B------:R-:W-:-:S05]  /*6280*/  IMAD.MOV.U32 R5, RZ, RZ, R3 ;  /* 0x000000ffff057224 */ /* 0x000fca00078e0003 */
[----:B--2---:R-:W-:Y:S05]  /*6290*/  @!P1 BRA `(.L_x_117) ;  /* 0x0000000000289947 */ /* 0x004fea0003800000 */
[----:B------:R-:W-:Y:S02]  /*62a0*/  ULDC UR6, c[0x0][0x634] ;  /* 0x00018d0000067ab9 */ /* 0x000fe40000000800 */
[----:B------:R-:W-:-:S05]  /*62b0*/  IADD3 R5, P1, R2, UR6, RZ ;  /* 0x0000000602057c10 */ /* 0x000fca000ff3e0ff */
[----:B------:R-:W-:-:S04]  /*62c0*/  IMAD.X R19, RZ, RZ, R3, P1 ;  /* 0x000000ffff137224 */ /* 0x000fc800008e0603 */
[----:B------:R-:W-:-:S04]  /*62d0*/  IMAD.WIDE.U32 R10, R19, UR4, RZ ;  /* 0x00000004130a7c25 */ /* 0x000fc8000f8e00ff */
[----:B------:R-:W-:-:S04]  /*62e0*/  IMAD.WIDE.U32 R10, P1, R5, UR5, R10 ;  /* 0x00000005050a7c25 */ /* 0x000fc8000f82000a */
[----:B------:R-:W-:-:S04]  /*62f0*/  IMAD.WIDE.U32 R4, R5, UR4, RZ ;  /* 0x0000000405047c25 */ /* 0x000fc8000f8e00ff */
[----:B------:R-:W-:Y:S01]  /*6300*/  IMAD.MOV.U32 R4, RZ, RZ, R11 ;  /* 0x000000ffff047224 */ /* 0x000fe200078e000b */
[----:B------:R-:W-:Y:S01]  /*6310*/  IADD3 RZ, P3, R5, R10, RZ ;  /* 0x0000000a05ff7210 */ /* 0x000fe20007f7e0ff */
[----:B------:R-:W-:-:S04]  /*6320*/  IMAD.X R5, RZ, RZ, RZ, P1 ;  /* 0x000000ffff057224 */ /* 0x000fc800008e06ff */
[----:B------:R-:W-:-:S08]  /*6330*/  IMAD.WIDE.U32.X R4, R19, UR5, R4, P3 ;  /* 0x0000000513047c25 */ /* 0x000fd000098e0404 */
.L_x_117:
[--C-:B------:R-:W-:Y:S01]  /*6340*/  SHF.R.U64 R16, R4, UR7, R5.reuse ;  /* 0x0000000704107c19 */ /* 0x100fe20008001205 */
[----:B------:R-:W0:Y:S01]  /*6350*/  F2I.U32.TRUNC.NTZ R20, R20 ;  /* 0x0000001400147305 */ /* 0x000e22000020f000 */
[----:B------:R-:W-:Y:S01]  /*6360*/  SHF.R.U32.HI R4, RZ, UR7, R5 ;  /* 0x00000007ff047c19 */ /* 0x000fe20008011605 */
[----:B------:R-:W-:Y:S01]  /*6370*/  ULDC.64 UR4, c[0x0][0x620] ;  /* 0x0001880000047ab9 */ /* 0x000fe20000000a00 */
[----:B------:R-:W-:Y:S01]  /*6380*/  IADD3 R11, P1, RZ, -R16, RZ ;  /* 0x80000010ff0b7210 */ /* 0x000fe20007f3e0ff */
[----:B------:R-:W-:Y:S01]  /*6390*/  ULDC.64 UR6, c[0x0][0x640] ;  /* 0x0001900000067ab9 */ /* 0x000fe20000000a00 */
[----:B------:R-:W2:Y:S03]  /*63a0*/  LDC R21, c[0x0][0x148] ;  /* 0x00005200ff157b82 */ /* 0x000ea60000000800 */
[----:B------:R-:W-:Y:S01]  /*63b0*/  IMAD.X R4, RZ, RZ, ~R4, P1 ;  /* 0x000000ffff047224 */ /* 0x000fe200008e0e04 */
[----:B------:R-:W-:-:S03]  /*63c0*/  ISETP.NE.U32.AND P1, PT, RZ, UR6, PT ;  /* 0x00000006ff007c0c */ /* 0x000fc6000bf25070 */
[----:B------:R-:W-:Y:S01]  /*63d0*/  IMAD R10, R4, UR4, RZ ;  /* 0x00000004040a7c24 */ /* 0x000fe2000f8e02ff */
[----:B------:R-:W-:Y:S01]  /*63e0*/  ISETP.NE.AND.EX P1, PT, RZ, UR7, PT, P1 ;  /* 0x00000007ff007c0c */ /* 0x000fe2000bf25310 */
[----:B------:R-:W-:Y:S01]  /*63f0*/  IMAD.WIDE.U32 R4, R11, UR4, R2 ;  /* 0x000000040b047c25 */ /* 0x000fe2000f8e0002 */
[----:B------:R-:W-:-:S03]  /*6400*/  ULDC UR4, c[0x0][0x618] ;  /* 0x0001860000047ab9 */ /* 0x000fc60000000800 */
[----:B------:R-:W-:Y:S01]  /*6410*/  IMAD R11, R11, UR5, R10 ;  /* 0x000000050b0b7c24 */ /* 0x000fe2000f8e020a */
[----:B------:R-:W-:Y:S01]  /*6420*/  ULDC UR5, c[0x0][0x154] ;  /* 0x0000550000057ab9 */ /* 0x000fe20000000800 */
[----:B0-----:R-:W-:Y:S02]  /*6430*/  IMAD.MOV R10, RZ, RZ, -R20 ;  /* 0x000000ffff0a7224 */ /* 0x001fe400078e0a14 */
[----:B------:R-:W-:Y:S02]  /*6440*/  IMAD.IADD R5, R5, 0x1, R11 ;  /* 0x0000000105057824 */ /* 0x000fe400078e020b */
[----:B-1----:R-:W-:Y:S01]  /*6450*/  IMAD R17, R18, R10, R17 ;  /* 0x0000000a12117224 */ /* 0x002fe200078e0211 */
[----:B------:R-:W-:Y:S02]  /*6460*/  I2FP.F32.U32 R10, R6 ;  /* 0x00000006000a7245 */ /* 0x000fe40000201000 */
[--C-:B------:R-:W-:Y:S02]  /*6470*/  SHF.R.U64 R18, R4, UR4, R5.reuse ;  /* 0x0000000404127c19 */ /* 0x100fe40008001205 */
[----:B------:R-:W-:Y:S01]  /*6480*/  SHF.R.U32.HI R5, RZ, UR4, R5 ;  /* 0x00000004ff057c19 */ /* 0x000fe20008011605 */
[----:B------:R-:W-:Y:S01]  /*6490*/  FMUL R10, R10, UR5 ;  /* 0x000000050a0a7c20 */ /* 0x000fe20008400000 */
[----:B------:R-:W-:-:S02]  /*64a0*/  ULDC UR4, c[0x0][0x608] ;  /* 0x0001820000047ab9 */ /* 0x000fc40000000800 */
[--C-:B------:R-:W-:Y:S01]  /*64b0*/  SHF.R.U64 R20, R18, UR4, R5.reuse ;  /* 0x0000000412147c19 */ /* 0x100fe20008001205 */
[----:B------:R0:W1:Y:S01]  /*64c0*/  F2I.U32.TRUNC.NTZ R22, R10 ;  /* 0x0000000a00167305 */ /* 0x000062000020f000 */
[----:B------:R-:W-:Y:S01]  /*64d0*/  SHF.R.U32.HI R5, RZ, UR4, R5 ;  /* 0x00000004ff057c19 */ /* 0x000fe20008011605 */
[----:B------:R-:W-:-:S03]  /*64e0*/  ULDC UR4, c[0x0][0x658] ;  /* 0x0001960000047ab9 */ /* 0x000fc60000000800 */
[--C-:B------:R-:W-:Y:S02]  /*64f0*/  SHF.R.U64 R19, R20, UR4, R5.reuse ;  /* 0x0000000414137c19 */ /* 0x100fe40008001205 */
[----:B------:R-:W-:-:S03]  /*6500*/  SHF.R.U32.HI R23, RZ, UR4, R5 ;  /* 0x00000004ff177c19 */ /* 0x000fc60008011605 */
[----:B------:R-:W-:Y:S02]  /*6510*/  IMAD.MOV.U32 R4, RZ, RZ, R19 ;  /* 0x000000ffff047224 */ /* 0x000fe400078e0013 */
[----:B------:R-:W-:Y:S01]  /*6520*/  IMAD.MOV.U32 R5, RZ, RZ, R23 ;  /* 0x000000ffff057224 */ /* 0x000fe200078e0017 */
[----:B0-----:R-:W-:Y:S06]  /*6530*/  @!P1 BRA `(.L_x_118) ;  /* 0x0000000000289947 */ /* 0x001fec0003800000 */
        /* <DEDUP_REMOVED lines=10> */
.L_x_118:
[----:B------:R-:W-:Y:S01]  /*65e0*/  ULDC UR4, c[0x0][0x648] ;  /* 0x0001920000047ab9 */ /* 0x000fe20000000800 */
[----:B-1----:R-:W-:Y:S01]  /*65f0*/  IMAD.MOV R22, RZ, RZ, -R22 ;  /* 0x000000ffff167224 */ /* 0x002fe200078e0a16 */
[----:B------:R-:W-:Y:S01]  /*6600*/  SHF.R.U64 R5, R4, UR4, R5 ;  /* 0x0000000404057c19 */ /* 0x000fe20008001205 */
[----:B------:R-:W-:Y:S01]  /*6610*/  ULDC UR4, c[0x0][0x638] ;  /* 0x00018e0000047ab9 */ /* 0x000fe20000000800 */
[----:B------:R-:W-:Y:S01]  /*6620*/  LOP3.LUT R4, R20, UR17, RZ, 0xc0, !PT ;  /* 0x0000001114047c12 */ /* 0x000fe2000f8ec0ff */
[----:B--2---:R-:W-:Y:S01]  /*6630*/  @P4 IMAD R17, R21, R22, R6 ;  /* 0x0000001615114224 */ /* 0x004fe200078e0206 */
[----:B------:R-:W-:Y:S01]  /*6640*/  LOP3.LUT R18, R18, UR16, RZ, 0xc0, !PT ;  /* 0x0000001012127c12 */ /* 0x000fe2000f8ec0ff */
[----:B------:R-:W-:Y:S01]  /*6650*/  IMAD.MOV R6, RZ, RZ, -R5 ;  /* 0x000000ffff067224 */ /* 0x000fe200078e0a05 */
[----:B------:R-:W-:Y:S01]  /*6660*/  ULDC UR5, c[0x0][0x610] ;  /* 0x0001840000057ab9 */ /* 0x000fe20000000800 */
[----:B------:R-:W-:Y:S02]  /*6670*/  IMAD R4, R5, UR18, R4 ;  /* 0x0000001205047c24 */ /* 0x000fe4000f8e0204 */
[----:B------:R-:W-:Y:S01]  /*6680*/  IMAD R19, R6, UR4, R19 ;  /* 0x0000000406137c24 */ /* 0x000fe2000f8e0213 */
[----:B------:R-:W-:Y:S01]  /*6690*/  ULDC UR4, c[0x0][0x600] ;  /* 0x0001800000047ab9 */ /* 0x000fe20000000800 */
[----:B------:R-:W-:-:S02]  /*66a0*/  IMAD R17, R4, UR5, R17 ;  /* 0x0000000504117c24 */ /* 0x000fc4000f8e0211 */
[----:B------:R-:W-:Y:S02]  /*66b0*/  IMAD R6, R19, UR4, R18 ;  /* 0x0000000413067c24 */ /* 0x000fe4000f8e0212 */
[----:B------:R-:W-:Y:S02]  /*66c0*/  IMAD.MOV.U32 R10, RZ, RZ, 0x1 ;  /* 0x00000001ff0a7424 */ /* 0x000fe400078e00ff */
[----:B------:R-:W-:Y:S01]  /*66d0*/  IMAD.MOV.U32 R5, RZ, RZ, R16 ;  /* 0x000000ffff057224 */ /* 0x000fe200078e0010 */
[----:B------:R-:W-:Y:S02]  /*66e0*/  SEL R4, R6, R17, !P4 ;  /* 0x0000001106047207 */ /* 0x000fe40006000000 */
[----:B------:R-:W-:-:S07]  /*66f0*/  SEL R6, R17, R6, !P4 ;  /* 0x0000000611067207 */ /* 0x000fce0006000000 */
.L_x_116:
[----:B------:R-:W-:Y:S05]  /*6700*/  BSYNC B1 ;  /* 0x0000000000017941 */ /* 0x000fea0003800000 */
.L_x_115:
[----:B------:R-:W-:-:S13]  /*6710*/  LOP3.LUT P1, RZ, R10, 0xff, RZ, 0xc0, !PT ;  /* 0x000000ff0aff7812 */ /* 0x000fda000782c0ff */
[----:B------:R-:W-:Y:S05]  /*6720*/  @P1 BRA `(.L_x_119) ;  /* 0xfffffff4004c1947 */ /* 0x000fea000383ffff */
[----:B------:R-:W-:Y:S05]  /*6730*/  BSYNC B0 ;  /* 0x0000000000007941 */ /* 0x000fea0003800000 */
.L_x_107:
[----:B------:R-:W-:-:S03]  /*6740*/  UMOV UR4, 0xffffffff ;  /* 0xffffffff00047882 */ /* 0x000fc60000000000 */
[----:B------:R-:W-:Y:S05]  /*6750*/  BRA.DIV UR4, `(.L_x_120) ;  /* 0x00000022049c7947 */ /* 0x000fea000b800000 */
[----:B------:R-:W-:-:S13]  /*6760*/  ELECT P0, URZ, PT ;  /* 0x00000000003f782f */ /* 0x000fda0003800000 */
.L_x_188:
[----:B------:R-:W-:Y:S04]  /*6770*/  BSSY B0, `(.L_x_121) ;  /* 0x00001ff000007945 */ /* 0x000fe80003800000 */
[----:B------:R-:W-:Y:S05]  /*6780*/  @!P0 BRA `(.L_x_122) ;  /* 0x0000001c00f48947 */ /* 0x000fea0003800000 */
[----:B------:R-:W-:-:S04]  /*6790*/  LOP3.LUT R7, R7, 0x2, RZ, 0xfc, !PT ;  /* 0x0000000207077812 */ /* 0x000fc800078efcff */
[----:B------:R-:W-:-:S13]  /*67a0*/  ISETP.NE.AND P0, PT, R7, 0x3, PT ;  /* 0x000000030700780c */ /* 0x000fda0003f05270 */
[----:B------:R-:W-:Y:S05]  /*67b0*/  @!P0 BRA `(.L_x_123) ;  /* 0x0000000000048947 */ /* 0x000fea0003800000 */
[----:B------:R-:W-:Y:S01]  /*67c0*/  BPT.TRAP 0x1 ;  /* 0x000000040000795c */ /* 0x000fe20000300000 */
.L_x_123:
[----:B------:R-:W0:Y:S01]  /*67d0*/  S2R R3, SR_CgaCtaId ;  /* 0x0000000000037919 */ /* 0x000e220000008800 */
[----:B------:R-:W-:Y:S02]  /*67e0*/  MOV R0, 0x400 ;  /* 0x0000040000007802 */ /* 0x000fe40000000f00 */
[----:B------:R-:W-:Y:S02]  /*67f0*/  SHF.L.U32 R2, R13, 0x1f, RZ ;  /* 0x0000001f0d027819 */ /* 0x000fe400000006ff */
[----:B0-----:R-:W-:-:S05]  /*6800*/  LEA R3, R3, R0, 0x18 ;  /* 0x0000000003037211 */ /* 0x001fca00078ec0ff */
[----:B------:R-:W-:-:S04]  /*6810*/  VIADD R3, R3, 0x1c0 ;  /* 0x000001c003037836 */ /* 0x000fc80000000000 */
[C---:B------:R-:W-:Y:S02]  /*6820*/  IMAD R5, R12.reuse, 0x8, R3 ;  /* 0x000000080c057824 */ /* 0x040fe400078e0203 */
[----:B------:R-:W-:Y:S02]  /*6830*/  VIADD R12, R12, 0x1 ;  /* 0x000000010c0c7836 */ /* 0x000fe40000000000 */
[----:B------:R-:W0:Y:S03]  /*6840*/  SYNCS.PHASECHK.TRANS64.TRYWAIT P0, [R5+URZ], R2 ;  /* 0x00000002050075a7 */ /* 0x000e26000800017f */
[----:B------:R-:W-:-:S04]  /*6850*/  ISETP.NE.AND P1, PT, R12, 0x38, PT ;  /* 0x000000380c00780c */ /* 0x000fc80003f25270 */
[----:B------:R-:W-:Y:S02]  /*6860*/  SEL R0, RZ, 0x1, P1 ;  /* 0x00000001ff007807 */ /* 0x000fe40000800000 */
[----:B------:R-:W-:Y:S02]  /*6870*/  SEL R12, R12, RZ, P1 ;  /* 0x000000ff0c0c7207 */ /* 0x000fe40000800000 */
[----:B------:R-:W-:-:S03]  /*6880*/  LOP3.LUT R13, R13, R0, RZ, 0x3c, !PT ;  /* 0x000000000d0d7212 */ /* 0x000fc600078e3cff */
[----:B------:R-:W-:Y:S01]  /*6890*/  IMAD R7, R12, 0x8, R3 ;  /* 0x000000080c077824 */ /* 0x000fe200078e0203 */
[----:B------:R-:W-:Y:S01]  /*68a0*/  SHF.L.U32 R4, R13, 0x1f, RZ ;  /* 0x0000001f0d047819 */ /* 0x000fe200000006ff */
[----:B0-----:R-:W-:Y:S06]  /*68b0*/  @!P0 BRA `(.L_x_124) ;  /* 0x0000002000688947 */ /* 0x001fec0003800000 */
.L_x_189:
[----:B------:R-:W1:Y:S01]  /*68c0*/  SYNCS.PHASECHK.TRANS64.TRYWAIT P0, [R7+URZ], R4 ;  /* 0x00000004070075a7 */ /* 0x000e62000800017f */
[----:B------:R-:W-:-:S05]  /*68d0*/  VIADD R0, R12, 0x1 ;  /* 0x000000010c007836 */ /* 0x000fca0000000000 */
[----:B------:R-:W-:-:S04]  /*68e0*/  ISETP.NE.AND P1, PT, R0, 0x38, PT ;  /* 0x000000380000780c */ /* 0x000fc80003f25270 */
[----:B0-----:R-:W-:Y:S02]  /*68f0*/  SEL R2, RZ, 0x1, P1 ;  /* 0x00000001ff027807 */ /* 0x001fe40000800000 */
[----:B------:R-:W-:Y:S02]  /*6900*/  SEL R0, R0, RZ, P1 ;  /* 0x000000ff00007207 */ /* 0x000fe40000800000 */
[----:B------:R-:W-:-:S03]  /*6910*/  LOP3.LUT R13, R13, R2, RZ, 0x3c, !PT ;  /* 0x000000020d0d7212 */ /* 0x000fc600078e3cff */
[----:B------:R-:W-:Y:S01]  /*6920*/  IMAD R6, R0, 0x8, R3 ;  /* 0x0000000800067824 */ /* 0x000fe200078e0203 */
[----:B------:R-:W-:Y:S01]  /*6930*/  SHF.L.U32 R5, R13, 0x1f, RZ ;  /* 0x0000001f0d057819 */ /* 0x000fe200000006ff */
[----:B-1----:R-:W-:Y:S06]  /*6940*/  @!P0 BRA `(.L_x_125) ;  /* 0x0000002000588947 */ /* 0x002fec0003800000 */
.L_x_190:
[----:B------:R-:W1:Y:S01]  /*6950*/  SYNCS.PHASECHK.TRANS64.TRYWAIT P0, [R6+URZ], R5 ;  /* 0x00000005060075a7 */ /* 0x000e62000800017f */
[----:B------:R-:W-:-:S05]  /*6960*/  VIADD R0, R0, 0x1 ;  /* 0x0000000100007836 */ /* 0x000fca0000000000 */
[----:B------:R-:W-:-:S04]  /*6970*/  ISETP.NE.AND P1, PT, R0, 0x38, PT ;  /* 0x000000380000780c */ /* 0x000fc80003f25270 */
[----:B------:R-:W-:Y:S02]  /*6980*/  SEL R2, RZ, 0x1, P1 ;  /* 0x00000001ff027807 */ /* 0x000fe40000800000 */
[----:B------:R-:W-:Y:S02]  /*6990*/  SEL R0, R0, RZ, P1 ;  /* 0x000000ff00007207 */ /* 0x000fe40000800000 */
[----:B------:R-:W-:-:S03]  /*69a0*/  LOP3.LUT R13, R13, R2, RZ, 0x3c, !PT ;  /* 0x000000020d0d7212 */ /* 0x000fc600078e3cff */
[----:B0-----:R-:W-:Y:S01]  /*69b0*/  IMAD R7, R0, 0x8, R3 ;  /* 0x0000000800077824 */ /* 0x001fe200078e0203 */
[----:B------:R-:W-:Y:S01]  /*69c0*/  SHF.L.U32 R4, R13, 0x1f, RZ ;  /* 0x0000001f0d047819 */ /* 0x000fe200000006ff */
[----:B-1----:R-:W-:Y:S06]  /*69d0*/  @!P0 BRA `(.L_x_126) ;  /* 0x0000002000488947 */ /* 0x002fec0003800000 */
.L_x_191:
        /* <DEDUP_REMOVED lines=9> */
.L_x_192:
        /* <DEDUP_REMOVED lines=9> */
.L_x_193:
        /* <DEDUP_REMOVED lines=9> */
.L_x_194:
        /* <DEDUP_REMOVED lines=9> */
.L_x_195:
        /* <DEDUP_REMOVED lines=9> */
.L_x_196:
        /* <DEDUP_REMOVED lines=9> */
.L_x_197:
        /* <DEDUP_REMOVED lines=9> */
.L_x_198:
        /* <DEDUP_REMOVED lines=9> */
.L_x_199:
        /* <DEDUP_REMOVED lines=9> */
.L_x_200:
        /* <DEDUP_REMOVED lines=9> */
.L_x_201:
        /* <DEDUP_REMOVED lines=9> */
.L_x_202:
        /* <DEDUP_REMOVED lines=9> */
.L_x_203:
        /* <DEDUP_REMOVED lines=9> */
.L_x_204:
        /* <DEDUP_REMOVED lines=9> */
.L_x_205:
        /* <DEDUP_REMOVED lines=9> */
.L_x_206:
        /* <DEDUP_REMOVED lines=9> */
.L_x_207:
        /* <DEDUP_REMOVED lines=9> */
.L_x_208:
        /* <DEDUP_REMOVED lines=9> */
.L_x_209:
        /* <DEDUP_REMOVED lines=9> */
.L_x_210:
        /* <DEDUP_REMOVED lines=9> */
.L_x_211:
        /* <DEDUP_REMOVED lines=9> */
.L_x_212:
        /* <DEDUP_REMOVED lines=9> */
.L_x_213:
        /* <DEDUP_REMOVED lines=9> */
.L_x_214:
        /* <DEDUP_REMOVED lines=9> */
.L_x_215:
        /* <DEDUP_REMOVED lines=9> */
.L_x_216:
        /* <DEDUP_REMOVED lines=9> */
.L_x_217:
        /* <DEDUP_REMOVED lines=9> */
.L_x_218:
        /* <DEDUP_REMOVED lines=9> */
.L_x_219:
        /* <DEDUP_REMOVED lines=9> */
.L_x_220:
        /* <DEDUP_REMOVED lines=9> */
.L_x_221:
        /* <DEDUP_REMOVED lines=9> */
.L_x_222:
        /* <DEDUP_REMOVED lines=9> */
.L_x_223:
        /* <DEDUP_REMOVED lines=9> */
.L_x_224:
        /* <DEDUP_REMOVED lines=9> */
.L_x_225:
        /* <DEDUP_REMOVED lines=9> */
.L_x_226:
        /* <DEDUP_REMOVED lines=9> */
.L_x_227:
        /* <DEDUP_REMOVED lines=9> */
.L_x_228:
        /* <DEDUP_REMOVED lines=9> */
.L_x_229:
        /* <DEDUP_REMOVED lines=9> */
.L_x_230:
        /* <DEDUP_REMOVED lines=9> */
.L_x_231:
        /* <DEDUP_REMOVED lines=9> */
.L_x_232:
        /* <DEDUP_REMOVED lines=9> */
.L_x_233:
        /* <DEDUP_REMOVED lines=9> */
.L_x_234:
        /* <DEDUP_REMOVED lines=9> */
.L_x_235:
        /* <DEDUP_REMOVED lines=9> */
.L_x_236:
        /* <DEDUP_REMOVED lines=9> */
.L_x_237:
        /* <DEDUP_REMOVED lines=9> */
.L_x_238:
        /* <DEDUP_REMOVED lines=9> */
.L_x_239:
        /* <DEDUP_REMOVED lines=9> */
.L_x_240:
        /* <DEDUP_REMOVED lines=9> */
.L_x_241:
        /* <DEDUP_REMOVED lines=9> */
.L_x_242:
[----:B------:R-:W1:Y:S01]  /*8690*/  SYNCS.PHASECHK.TRANS64.TRYWAIT P0, [R6+URZ], R5 ;  /* 0x00000005060075a7 */ /* 0x000e62000800017f */
[----:B------:R-:W-:-:S05]  /*86a0*/  VIADD R0, R0, 0x1 ;  /* 0x0000000100007836 */ /* 0x000fca0000000000 */
[----:B------:R-:W-:-:S04]  /*86b0*/  ISETP.NE.AND P1, PT, R0, 0x38, PT ;  /* 0x000000380000780c */ /* 0x000fc80003f25270 */
[----:B------:R-:W-:Y:S02]  /*86c0*/  SEL R2, RZ, 0x1, P1 ;  /* 0x00000001ff027807 */ /* 0x000fe40000800000 */
[----:B------:R-:W-:Y:S02]  /*86d0*/  SEL R0, R0, RZ, P1 ;  /* 0x000000ff00007207 */ /* 0x000fe40000800000 */
[----:B------:R-:W-:Y:S01]  /*86e0*/  LOP3.LUT R2, R13, R2, RZ, 0x3c, !PT ;  /* 0x000000020d027212 */ /* 0x000fe200078e3cff */
[----:B-1----:R-:W-:Y:S06]  /*86f0*/  @!P0 BRA `(.L_x_178) ;  /* 0x0000001400108947 */ /* 0x002fec0003800000 */
.L_x_243:
[----:B------:R-:W-:Y:S01]  /*8700*/  IMAD R3, R0, 0x8, R3 ;  /* 0x0000000800037824 */ /* 0x000fe200078e0203 */
[----:B------:R-:W-:-:S07]  /*8710*/  SHF.L.U32 R0, R2, 0x1f, RZ ;  /* 0x0000001f02007819 */ /* 0x000fce00000006ff */
.L_x_179:
[----:B--2---:R2:W3:Y:S02]  /*8720*/  SYNCS.PHASECHK.TRANS64.TRYWAIT P0, [R3+URZ], R0 ;  /* 0x00000000030075a7 */ /* 0x0044e4000800017f */
[----:B---3--:R-:W-:Y:S05]  /*8730*/  @!P0 NANOSLEEP.SYNCS 0x989680 ;  /* 0x009896800000895d */ /* 0x008fea0003900000 */
[----:B------:R-:W3:Y:S02]  /*8740*/  @!P0 SYNCS.PHASECHK.TRANS64 P0, [R3+URZ], R0 ;  /* 0x00000000030085a7 */ /* 0x000ee4000800007f */
[----:B---3--:R-:W-:Y:S05]  /*8750*/  @!P0 BRA `(.L_x_179) ;  /* 0xfffffffc00f08947 */ /* 0x008fea000383ffff */
.L_x_122:
[----:B------:R-:W-:Y:S05]  /*8760*/  BSYNC B0 ;  /* 0x0000000000007941 */ /* 0x000fea0003800000 */
.L_x_121:
[----:B------:R-:W-:Y:S05]  /*8770*/  EXIT ;  /* 0x000000000000794d */ /* 0x000fea0003800000 */
.L_x_16:
[----:B0-----:R-:W-:-:S04]  /*8780*/  IMAD.U32 R15, RZ, RZ, UR15 ;  /* 0x0000000fff0f7e24 */ /* 0x001fc8000f8e00ff */
[----:B------:R0:W1:Y:S03]  /*8790*/  SYNCS.PHASECHK.TRANS64.TRYWAIT P0, [R15+URZ+-0x8], R14 ;  /* 0xfffff80e0f0075a7 */ /* 0x000066000800017f */
[----:B-1----:R-:W-:Y:S05]  /*87a0*/  @!P0 NANOSLEEP.SYNCS 0x989680 ;  /* 0x009896800000895d */ /* 0x002fea0003900000 */
[----:B------:R-:W1:Y:S02]  /*87b0*/  @!P0 SYNCS.PHASECHK.TRANS64 P0, [R15+URZ+-0x8], R14 ;  /* 0xfffff80e0f0085a7 */ /* 0x000e64000800007f */
[----:B-1----:R-:W-:Y:S05]  /*87c0*/  @!P0 BRA `(.L_x_16) ;  /* 0xfffffffc00ec8947 */ /* 0x002fea000383ffff */
[----:B------:R-:W-:Y:S05]  /*87d0*/  BRA `(.L_x_180) ;  /* 0xffffff9000e87947 */ /* 0x000fea000383ffff */
.L_x_21:
[----:B-1----:R-:W-:-:S04]  /*87e0*/  IMAD.U32 R15, RZ, RZ, UR6 ;  /* 0x00000006ff0f7e24 */ /* 0x002fc8000f8e00ff */
[----:B------:R1:W2:Y:S03]  /*87f0*/  SYNCS.PHASECHK.TRANS64.TRYWAIT P0, [R15+URZ], R14 ;  /* 0x0000000e0f0075a7 */ /* 0x0002a6000800017f */
[----:B--2---:R-:W-:Y:S05]  /*8800*/  @!P0 NANOSLEEP.SYNCS 0x989680 ;  /* 0x009896800000895d */ /* 0x004fea0003900000 */
[----:B------:R-:W2:Y:S02]  /*8810*/  @!P0 SYNCS.PHASECHK.TRANS64 P0, [R15+URZ], R14 ;  /* 0x0000000e0f0085a7 */ /* 0x000ea4000800007f */
[----:B--2---:R-:W-:Y:S05]  /*8820*/  @!P0 BRA `(.L_x_21) ;  /* 0xfffffffc00ec8947 */ /* 0x004fea000383ffff */
[----:B------:R-:W-:Y:S05]  /*8830*/  BRA `(.L_x_20) ;  /* 0xffffff9400907947 */ /* 0x000fea000383ffff */
.L_x_27:
[----:B-1----:R-:W-:-:S04]  /*8840*/  IMAD.U32 R16, RZ, RZ, UR9 ;  /* 0x00000009ff107e24 */ /* 0x002fc8000f8e00ff */
[----:B------:R1:W2:Y:S03]  /*8850*/  SYNCS.PHASECHK.TRANS64.TRYWAIT P0, [R16+URZ], R15 ;  /* 0x0000000f100075a7 */ /* 0x0002a6000800017f */
[----:B--2---:R-:W-:Y:S05]  /*8860*/  @!P0 NANOSLEEP.SYNCS 0x989680 ;  /* 0x009896800000895d */ /* 0x004fea0003900000 */
[----:B------:R-:W2:Y:S02]  /*8870*/  @!P0 SYNCS.PHASECHK.TRANS64 P0, [R16+URZ], R15 ;  /* 0x0000000f100085a7 */ /* 0x000ea4000800007f */
[----:B--2---:R-:W-:Y:S05]  /*8880*/  @!P0 BRA `(.L_x_27) ;  /* 0xfffffffc00ec8947 */ /* 0x004fea000383ffff */
[----:B------:R-:W-:Y:S05]  /*8890*/  BRA `(.L_x_26) ;  /* 0xffffff9800d07947 */ /* 0x000fea000383ffff */
.L_x_35:
[----:B0-----:R-:W-:-:S04]  /*88a0*/  IMAD.U32 R15, RZ, RZ, UR15 ;  /* 0x0000000fff0f7e24 */ /* 0x001fc8000f8e00ff */
[----:B------:R0:W1:Y:S03]  /*88b0*/  SYNCS.PHASECHK.TRANS64.TRYWAIT P0, [R15+URZ+0x8], R14 ;  /* 0x0000080e0f0075a7 */ /* 0x000066000800017f */
[----:B-1----:R-:W-:Y:S05]  /*88c0*/  @!P0 NANOSLEEP.SYNCS 0x989680 ;  /* 0x009896800000895d */ /* 0x002fea0003900000 */
[----:B------:R-:W1:Y:S02]  /*88d0*/  @!P0 SYNCS.PHASECHK.TRANS64 P0, [R15+URZ+0x8], R14 ;  /* 0x0000080e0f0085a7 */ /* 0x000e64000800007f */
[----:B-1----:R-:W-:Y:S05]  /*88e0*/  @!P0 BRA `(.L_x_35) ;  /* 0xfffffffc00ec8947 */ /* 0x002fea000383ffff */
[----:B------:R-:W-:Y:S05]  /*88f0*/  BRA `(.L_x_181) ;  /* 0xffffffa000f47947 */ /* 0x000fea000383ffff */
.L_x_108:
[----:B------:R-:W-:Y:S01]  /*8900*/  BSSY B1, `(.L_x_182) ;  /* 0x0000006000017945 */ /* 0x000fe20003800000 */
[----:B------:R-:W-:-:S07]  /*8910*/  IMAD.MOV.U32 R10, RZ, RZ, -0x1 ;  /* 0xffffffffff0a7424 */ /* 0x000fce00078e00ff */
[----:B------:R-:W-:Y:S05]  /*8920*/  WARPSYNC.COLLECTIVE R10, `(.L_x_183) ;  /* 0x000000000a0c7348 */ /* 0x000fea0003c00000 */
[----:B------:R-:W-:Y:S02]  /*8930*/  ELECT P1, UR62, PT ;  /* 0x00000000003e782f */ /* 0x000fe40003820000 */
[----:B------:R-:W-:Y:S01]  /*8940*/  MOV R10, UR62 ;  /* 0x0000003e000a7c02 */ /* 0x000fe20008000f00 */
[----:B------:R-:W-:Y:S10]  /*8950*/  ENDCOLLECTIVE ;  /* 0x000000000000791b */ /* 0x000ff40003800000 */
.L_x_183:
[----:B------:R-:W-:Y:S05]  /*8960*/  BSYNC B1 ;  /* 0x0000000000017941 */ /* 0x000fea0003800000 */
.L_x_182:
[----:B------:R-:W-:Y:S05]  /*8970*/  BRA `(.L_x_184) ;  /* 0xffffffd000c47947 */ /* 0x000fea000383ffff */
.L_x_111:
[----:B-1----:R1:W2:Y:S02]  /*8980*/  SYNCS.PHASECHK.TRANS64.TRYWAIT P1, [R19+URZ+0x1c0], R10 ;  /* 0x0001c00a130075a7 */ /* 0x0022a4000802017f */
[----:B--2---:R-:W-:Y:S05]  /*8990*/  @!P1 NANOSLEEP.SYNCS 0x989680 ;  /* 0x009896800000995d */ /* 0x004fea0003900000 */
[----:B------:R-:W2:Y:S02]  /*89a0*/  @!P1 SYNCS.PHASECHK.TRANS64 P1, [R19+URZ+0x1c0], R10 ;  /* 0x0001c00a130095a7 */ /* 0x000ea4000802007f */
[----:B--2---:R-:W-:Y:S05]  /*89b0*/  @!P1 BRA `(.L_x_111) ;  /* 0xfffffffc00f09947 */ /* 0x004fea000383ffff */
[----:B------:R-:W-:Y:S05]  /*89c0*/  BRA `(.L_x_185) ;  /* 0xffffffd000f87947 */ /* 0x000fea000383ffff */
.L_x_120:
[----:B------:R-:W-:Y:S01]  /*89d0*/  BSSY B0, `(.L_x_186) ;  /* 0x0000006000007945 */ /* 0x000fe20003800000 */
[----:B------:R-:W-:-:S07]  /*89e0*/  IMAD.MOV.U32 R10, RZ, RZ, -0x1 ;  /* 0xffffffffff0a7424 */ /* 0x000fce00078e00ff */
[----:B------:R-:W-:Y:S05]  /*89f0*/  WARPSYNC.COLLECTIVE R10, `(.L_x_187) ;  /* 0x000000000a0c7348 */ /* 0x000fea0003c00000 */
[----:B------:R-:W-:Y:S02]  /*8a00*/  ELECT P1, UR62, PT ;  /* 0x00000000003e782f */ /* 0x000fe40003820000 */
[----:B------:R-:W-:Y:S01]  /*8a10*/  MOV R10, UR62 ;  /* 0x0000003e000a7c02 */ /* 0x000fe20008000f00 */
[----:B------:R-:W-:Y:S10]  /*8a20*/  ENDCOLLECTIVE ;  /* 0x000000000000791b */ /* 0x000ff40003800000 */
.L_x_187:
[----:B------:R-:W-:Y:S05]  /*8a30*/  BSYNC B0 ;  /* 0x0000000000007941 */ /* 0x000fea0003800000 */
.L_x_186:
[----:B------:R-:W-:Y:S01]  /*8a40*/  PLOP3.LUT P0, PT, P1, PT, PT, 0x80, 0x0 ;  /* 0x000000000000781c */ /* 0x000fe20000f0f070 */
[----:B------:R-:W-:-:S12]  /*8a50*/  BRA `(.L_x_188) ;  /* 0xffffffdc00447947 */ /* 0x000fd8000383ffff */
.L_x_124:
[----:B0-----:R0:W1:Y:S02]  /*8a60*/  SYNCS.PHASECHK.TRANS64.TRYWAIT P0, [R5+URZ], R2 ;  /* 0x00000002050075a7 */ /* 0x001064000800017f */
[----:B-1----:R-:W-:Y:S05]  /*8a70*/  @!P0 NANOSLEEP.SYNCS 0x989680 ;  /* 0x009896800000895d */ /* 0x002fea0003900000 */
[----:B------:R-:W1:Y:S02]  /*8a80*/  @!P0 SYNCS.PHASECHK.TRANS64 P0, [R5+URZ], R2 ;  /* 0x00000002050085a7 */ /* 0x000e64000800007f */
[----:B-1----:R-:W-:Y:S05]  /*8a90*/  @!P0 BRA `(.L_x_124) ;  /* 0xfffffffc00f08947 */ /* 0x002fea000383ffff */
[----:B------:R-:W-:Y:S05]  /*8aa0*/  BRA `(.L_x_189) ;  /* 0xffffffdc00847947 */ /* 0x000fea000383ffff */
.L_x_125:
[----:B0-----:R0:W1:Y:S02]  /*8ab0*/  SYNCS.PHASECHK.TRANS64.TRYWAIT P0, [R7+URZ], R4 ;  /* 0x00000004070075a7 */ /* 0x001064000800017f */
[----:B-1----:R-:W-:Y:S05]  /*8ac0*/  @!P0 NANOSLEEP.SYNCS 0x989680 ;  /* 0x009896800000895d */ /* 0x002fea0003900000 */
[----:B------:R-:W1:Y:S02]  /*8ad0*/  @!P0 SYNCS.PHASECHK.TRANS64 P0, [R7+URZ], R4 ;  /* 0x00000004070085a7 */ /* 0x000e64000800007f */
[----:B-1----:R-:W-:Y:S05]  /*8ae0*/  @!P0 BRA `(.L_x_125) ;  /* 0xfffffffc00f08947 */ /* 0x002fea000383ffff */
[----:B------:R-:W-:Y:S05]  /*8af0*/  BRA `(.L_x_190) ;  /* 0xffffffdc00947947 */ /* 0x000fea000383ffff */
.L_x_126:
[----:B0-----:R0:W1:Y:S02]  /*8b00*/  SYNCS.PHASECHK.TRANS64.TRYWAIT P0, [R6+URZ], R5 ;  /* 0x00000005060075a7 */ /* 0x001064000800017f */
[----:B-1----:R-:W-:Y:S05]  /*8b10*/  @!P0 NANOSLEEP.SYNCS 0x989680 ;  /* 0x009896800000895d */ /* 0x002fea0003900000 */
[----:B------:R-:W1:Y:S02]  /*8b20*/  @!P0 SYNCS.PHASECHK.TRANS64 P0, [R6+URZ], R5 ;  /* 0x00000005060085a7 */ /* 0x000e64000800007f */
[----:B-1----:R-:W-:Y:S05]  /*8b30*/  @!P0 BRA `(.L_x_126) ;  /* 0xfffffffc00f08947 */ /* 0x002fea000383ffff */
[----:B------:R-:W-:Y:S05]  /*8b40*/  BRA `(.L_x_191) ;  /* 0xffffffdc00a47947 */ /* 0x000fea000383ffff */
.L_x_127:
[----:B0-----:R0:W1:Y:S02]  /*8b50*/  SYNCS.PHASECHK.TRANS64.TRYWAIT P0, [R7+URZ], R4 ;  /* 0x00000004070075a7 */ /* 0x001064000800017f */
[----:B-1----:R-:W-:Y:S05]  /*8b60*/  @!P0 NANOSLEEP.SYNCS 0x989680 ;  /* 0x009896800000895d */ /* 0x002fea0003900000 */
[----:B------:R-:W1:Y:S02]  /*8b70*/  @!P0 SYNCS.PHASECHK.TRANS64 P0, [R7+URZ], R4 ;  /* 0x00000004070085a7 */ /* 0x000e64000800007f */
[----:B-1----:R-:W-:Y:S05]  /*8b80*/  @!P0 BRA `(.L_x_127) ;  /* 0xfffffffc00f08947 */ /* 0x002fea000383ffff */
[----:B------:R-:W-:Y:S05]  /*8b90*/  BRA `(.L_x_192) ;  /* 0xffffffdc00b47947 */ /* 0x000fea000383ffff */
.L_x_128:
[----:B0-----:R0:W1:Y:S02]  /*8ba0*/  SYNCS.PHASECHK.TRANS64.TRYWAIT P0, [R6+URZ], R5 ;  /* 0x00000005060075a7 */ /* 0x001064000800017f */
[----:B-1----:R-:W-:Y:S05]  /*8bb0*/  @!P0 NANOSLEEP.SYNCS 0x989680 ;  /* 0x009896800000895d */ /* 0x002fea0003900000 */
[----:B------:R-:W1:Y:S02]  /*8bc0*/  @!P0 SYNCS.PHASECHK.TRANS64 P0, [R6+URZ], R5 ;  /* 0x00000005060085a7 */ /* 0x000e64000800007f */
[----:B-1----:R-:W-:Y:S05]  /*8bd0*/  @!P0 BRA `(.L_x_128) ;  /* 0xfffffffc00f08947 */ /* 0x002fea000383ffff */
[----:B------:R-:W-:Y:S05]  /*8be0*/  BRA `(.L_x_193) ;  /* 0xffffffdc00c47947 */ /* 0x000fea000383ffff */
.L_x_129:
[----:B0-----:R0:W1:Y:S02]  /*8bf0*/  SYNCS.PHASECHK.TRANS64.TRYWAIT P0, [R7+URZ], R4 ;  /* 0x00000004070075a7 */ /* 0x001064000800017f */
[----:B-1----:R-:W-:Y:S05]  /*8c00*/  @!P0 NANOSLEEP.SYNCS 0x989680 ;  /* 0x009896800000895d */ /* 0x002fea0003900000 */
[----:B------:R-:W1:Y:S02]  /*8c10*/  @!P0 SYNCS.PHASECHK.TRANS64 P0, [R7+URZ], R4 ;  /* 0x00000004070085a7 */ /* 0x000e64000800007f */
[----:B-1----:R-:W-:Y:S05]  /*8c20*/  @!P0 BRA `(.L_x_129) ;  /* 0xfffffffc00f08947 */ /* 0x002fea000383ffff */
[----:B------:R-:W-:Y:S05]  /*8c30*/  BRA `(.L_x_194) ;  /* 0xffffffdc00d47947 */ /* 0x000fea000383ffff */
.L_x_130:
[----:B0-----:R0:W1:Y:S02]  /*8c40*/  SYNCS.PHASECHK.TRANS64.TRYWAIT P0, [R6+URZ], R5 ;  /* 0x00000005060075a7 */ /* 0x001064000800017f */
[----:B-1----:R-:W-:Y:S05]  /*8c50*/  @!P0 NANOSLEEP.SYNCS 0x989680 ;  /* 0x009896800000895d */ /* 0x002fea0003900000 */
[----:B------:R-:W1:Y:S02]  /*8c60*/  @!P0 SYNCS.PHASECHK.TRANS64 P0, [R6+URZ], R5 ;  /* 0x00000005060085a7 */ /* 0x000e64000800007f */
[----:B-1----:R-:W-:Y:S05]  /*8c70*/  @!P0 BRA `(.L_x_130) ;  /* 0xfffffffc00f08947 */ /* 0x002fea000383ffff */
[----:B------:R-:W-:Y:S05]  /*8c80*/  BRA `(.L_x_195) ;  /* 0xffffffdc00e47947 */ /* 0x000fea000383ffff */
.L_x_131:
[----:B0-----:R0:W1:Y:S02]  /*8c90*/  SYNCS.PHASECHK.TRANS64.TRYWAIT P0, [R7+URZ], R4 ;  /* 0x00000004070075a7 */ /* 0x001064000800017f */
[----:B-1----:R-:W-:Y:S05]  /*8ca0*/  @!P0 NANOSLEEP.SYNCS 0x989680 ;  /* 0x009896800000895d */ /* 0x002fea0003900000 */
[----:B------:R-:W1:Y:S02]  /*8cb0*/  @!P0 SYNCS.PHASECHK.TRANS64 P0, [R7+URZ], R4 ;  /* 0x00000004070085a7 */ /* 0x000e64000800007f */
[----:B-1----:R-:W-:Y:S05]  /*8cc0*/  @!P0 BRA `(.L_x_131) ;  /* 0xfffffffc00f08947 */ /* 0x002fea000383ffff */
[----:B------:R-:W-:Y:S05]  /*8cd0*/  BRA `(.L_x_196) ;  /* 0xffffffdc00f47947 */ /* 0x000fea000383ffff */
.L_x_132:
[----:B0-----:R0:W1:Y:S02]  /*8ce0*/  SYNCS.PHASECHK.TRANS64.TRYWAIT P0, [R6+URZ], R5 ;  /* 0x00000005060075a7 */ /* 0x001064000800017f */
[----:B-1----:R-:W-:Y:S05]  /*8cf0*/  @!P0 NANOSLEEP.SYNCS 0x989680 ;  /* 0x009896800000895d */ /* 0x002fea0003900000 */
[----:B------:R-:W1:Y:S02]  /*8d00*/  @!P0 SYNCS.PHASECHK.TRANS64 P0, [R6+URZ], R5 ;  /* 0x00000005060085a7 */ /* 0x000e64000800007f */
[----:B-1----:R-:W-:Y:S05]  /*8d10*/  @!P0 BRA `(.L_x_132) ;  /* 0xfffffffc00f08947 */ /* 0x002fea000383ffff */
[----:B------:R-:W-:Y:S05]  /*8d20*/  BRA `(.L_x_197) ;  /* 0xffffffe000047947 */ /* 0x000fea000383ffff */
.L_x_133:
[----:B0-----:R0:W1:Y:S02]  /*8d30*/  SYNCS.PHASECHK.TRANS64.TRYWAIT P0, [R7+URZ], R4 ;  /* 0x00000004070075a7 */ /* 0x001064000800017f */
[----:B-1----:R-:W-:Y:S05]  /*8d40*/  @!P0 NANOSLEEP.SYNCS 0x989680 ;  /* 0x009896800000895d */ /* 0x002fea0003900000 */
[----:B------:R-:W1:Y:S02]  /*8d50*/  @!P0 SYNCS.PHASECHK.TRANS64 P0, [R7+URZ], R4 ;  /* 0x00000004070085a7 */ /* 0x000e64000800007f */
[----:B-1----:R-:W-:Y:S05]  /*8d60*/  @!P0 BRA `(.L_x_133) ;  /* 0xfffffffc00f08947 */ /* 0x002fea000383ffff */
[----:B------:R-:W-:Y:S05]  /*8d70*/  BRA `(.L_x_198) ;  /* 0xffffffe000147947 */ /* 0x000fea000383ffff */
.L_x_134:
[----:B0-----:R0:W1:Y:S02]  /*8d80*/  SYNCS.PHASECHK.TRANS64.TRYWAIT P0, [R6+URZ], R5 ;  /* 0x00000005060075a7 */ /* 0x001064000800017f */
[----:B-1----:R-:W-:Y:S05]  /*8d90*/  @!P0 NANOSLEEP.SYNCS 0x989680 ;  /* 0x009896800000895d */ /* 0x002fea0003900000 */
[----:B------:R-:W1:Y:S02]  /*8da0*/  @!P0 SYNCS.PHASECHK.TRANS64 P0, [R6+URZ], R5 ;  /* 0x00000005060085a7 */ /* 0x000e64000800007f */
[----:B-1----:R-:W-:Y:S05]  /*8db0*/  @!P0 BRA `(.L_x_134) ;  /* 0xfffffffc00f08947 */ /* 0x002fea000383ffff */
[----:B------:R-:W-:Y:S05]  /*8dc0*/  BRA `(.L_x_199) ;  /* 0xffffffe000247947 */ /* 0x000fea000383ffff */
.L_x_135:
[----:B0-----:R0:W1:Y:S02]  /*8dd0*/  SYNCS.PHASECHK.TRANS64.TRYWAIT P0, [R7+URZ], R4 ;  /* 0x00000004070075a7 */ /* 0x001064000800017f */
[----:B-1----:R-:W-:Y:S05]  /*8de0*/  @!P0 NANOSLEEP.SYNCS 0x989680 ;  /* 0x009896800000895d */ /* 0x002fea0003900000 */
[----:B------:R-:W1:Y:S02]  /*8df0*/  @!P0 SYNCS.PHASECHK.TRANS64 P0, [R7+URZ], R4 ;  /* 0x00000004070085a7 */ /* 0x000e64000800007f */
[----:B-1----:R-:W-:Y:S05]  /*8e00*/  @!P0 BRA `(.L_x_135) ;  /* 0xfffffffc00f08947 */ /* 0x002fea000383ffff */
[----:B------:R-:W-:Y:S05]  /*8e10*/  BRA `(.L_x_200) ;  /* 0xffffffe000347947 */ /* 0x000fea000383ffff */
.L_x_136:
[----:B0-----:R0:W1:Y:S02]  /*8e20*/  SYNCS.PHASECHK.TRANS64.TRYWAIT P0, [R6+URZ], R5 ;  /* 0x00000005060075a7 */ /* 0x001064000800017f */
[----:B-1----:R-:W-:Y:S05]  /*8e30*/  @!P0 NANOSLEEP.SYNCS 0x989680 ;  /* 0x009896800000895d */ /* 0x002fea0003900000 */
[----:B------:R-:W1:Y:S02]  /*8e40*/  @!P0 SYNCS.PHASECHK.TRANS64 P0, [R6+URZ], R5 ;  /* 0x00000005060085a7 */ /* 0x000e64000800007f */
[----:B-1----:R-:W-:Y:S05]  /*8e50*/  @!P0 BRA `(.L_x_136) ;  /* 0xfffffffc00f08947 */ /* 0x002fea000383ffff */
[----:B------:R-:W-:Y:S05]  /*8e60*/  BRA `(.L_x_201) ;  /* 0xffffffe000447947 */ /* 0x000fea000383ffff */
.L_x_137:
[----:B0-----:R0:W1:Y:S02]  /*8e70*/  SYNCS.PHASECHK.TRANS64.TRYWAIT P0, [R7+URZ], R4 ;  /* 0x00000004070075a7 */ /* 0x001064000800017f */
[----:B-1----:R-:W-:Y:S05]  /*8e80*/  @!P0 NANOSLEEP.SYNCS 0x989680 ;  /* 0x009896800000895d */ /* 0x002fea0003900000 */
[----:B------:R-:W1:Y:S02]  /*8e90*/  @!P0 SYNCS.PHASECHK.TRANS64 P0, [R7+URZ], R4 ;  /* 0x00000004070085a7 */ /* 0x000e64000800007f */
[----:B-1----:R-:W-:Y:S05]  /*8ea0*/  @!P0 BRA `(.L_x_137) ;  /* 0xfffffffc00f08947 */ /* 0x002fea000383ffff */
[----:B------:R-:W-:Y:S05]  /*8eb0*/  BRA `(.L_x_202) ;  /* 0xffffffe000547947 */ /* 0x000fea000383ffff */
.L_x_138:
[----:B0-----:R0:W1:Y:S02]  /*8ec0*/  SYNCS.PHASECHK.TRANS64.TRYWAIT P0, [R6+URZ], R5 ;  /* 0x00000005060075a7 */ /* 0x001064000800017f */
[----:B-1----:R-:W-:Y:S05]  /*8ed0*/  @!P0 NANOSLEEP.SYNCS 0x989680 ;  /* 0x009896800000895d */ /* 0x002fea0003900000 */
[----:B------:R-:W1:Y:S02]  /*8ee0*/  @!P0 SYNCS.PHASECHK.TRANS64 P0, [R6+URZ], R5 ;  /* 0x00000005060085a7 */ /* 0x000e64000800007f */
[----:B-1----:R-:W-:Y:S05]  /*8ef0*/  @!P0 BRA `(.L_x_138) ;  /* 0xfffffffc00f08947 */ /* 0x002fea000383ffff */
[----:B------:R-:W-:Y:S05]  /*8f00*/  BRA `(.L_x_203) ;  /* 0xffffffe000647947 */ /* 0x000fea000383ffff */
.L_x_139:
[----:B0-----:R0:W1:Y:S02]  /*8f10*/  SYNCS.PHASECHK.TRANS64.TRYWAIT P0, [R7+URZ], R4 ;  /* 0x00000004070075a7 */ /* 0x001064000800017f */
[----:B-1----:R-:W-:Y:S05]  /*8f20*/  @!P0 NANOSLEEP.SYNCS 0x989680 ;  /* 0x009896800000895d */ /* 0x002fea0003900000 */
[----:B------:R-:W1:Y:S02]  /*8f30*/  @!P0 SYNCS.PHASECHK.TRANS64 P0, [R7+URZ], R4 ;  /* 0x00000004070085a7 */ /* 0x000e64000800007f */
[----:B-1----:R-:W-:Y:S05]  /*8f40*/  @!P0 BRA `(.L_x_139) ;  /* 0xfffffffc00f08947 */ /* 0x002fea000383ffff */
[----:B------:R-:W-:Y:S05]  /*8f50*/  BRA `(.L_x_204) ;  /* 0xffffffe000747947 */ /* 0x000fea000383ffff */
.L_x_140:
[----:B0-----:R0:W1:Y:S02]  /*8f60*/  SYNCS.PHASECHK.TRANS64.TRYWAIT P0, [R6+URZ], R5 ;  /* 0x00000005060075a7 */ /* 0x001064000800017f */
[----:B-1----:R-:W-:Y:S05]  /*8f70*/  @!P0 NANOSLEEP.SYNCS 0x989680 ;  /* 0x009896800000895d */ /* 0x002fea0003900000 */
[----:B------:R-:W1:Y:S02]  /*8f80*/  @!P0 SYNCS.PHASECHK.TRANS64 P0, [R6+URZ], R5 ;  /* 0x00000005060085a7 */ /* 0x000e64000800007f */
[----:B-1----:R-:W-:Y:S05]  /*8f90*/  @!P0 BRA `(.L_x_140) ;  /* 0xfffffffc00f08947 */ /* 0x002fea000383ffff */
[----:B------:R-:W-:Y:S05]  /*8fa0*/  BRA `(.L_x_205) ;  /* 0xffffffe000847947 */ /* 0x000fea000383ffff */
.L_x_141:
[----:B0-----:R0:W1:Y:S02]  /*8fb0*/  SYNCS.PHASECHK.TRANS64.TRYWAIT P0, [R7+URZ], R4 ;  /* 0x00000004070075a7 */ /* 0x001064000800017f */
[----:B-1----:R-:W-:Y:S05]  /*8fc0*/  @!P0 NANOSLEEP.SYNCS 0x989680 ;  /* 0x009896800000895d */ /* 0x002fea0003900000 */
[----:B------:R-:W1:Y:S02]  /*8fd0*/  @!P0 SYNCS.PHASECHK.TRANS64 P0, [R7+URZ], R4 ;  /* 0x00000004070085a7 */ /* 0x000e64000800007f */
[----:B-1----:R-:W-:Y:S05]  /*8fe0*/  @!P0 BRA `(.L_x_141) ;  /* 0xfffffffc00f08947 */ /* 0x002fea000383ffff */
[----:B------:R-:W-:Y:S05]  /*8ff0*/  BRA `(.L_x_206) ;  /* 0xffffffe000947947 */ /* 0x000fea000383ffff */
.L_x_142:
[----:B0-----:R0:W1:Y:S02]  /*9000*/  SYNCS.PHASECHK.TRANS64.TRYWAIT P0, [R6+URZ], R5 ;  /* 0x00000005060075a7 */ /* 0x001064000800017f */
[----:B-1----:R-:W-:Y:S05]  /*9010*/  @!P0 NANOSLEEP.SYNCS 0x989680 ;  /* 0x009896800000895d */ /* 0x002fea0003900000 */
[----:B------:R-:W1:Y:S02]  /*9020*/  @!P0 SYNCS.PHASECHK.TRANS64 P0, [R6+URZ], R5 ;  /* 0x00000005060085a7 */ /* 0x000e64000800007f */
[----:B-1----:R-:W-:Y:S05]  /*9030*/  @!P0 BRA `(.L_x_142) ;  /* 0xfffffffc00f08947 */ /* 0x002fea000383ffff */
[----:B------:R-:W-:Y:S05]  /*9040*/  BRA `(.L_x_207) ;  /* 0xffffffe000a47947 */ /* 0x000fea000383ffff */
.L_x_143:
[----:B0-----:R0:W1:Y:S02]  /*9050*/  SYNCS.PHASECHK.TRANS64.TRYWAIT P0, [R7+URZ], R4 ;  /* 0x00000004070075a7 */ /* 0x001064000800017f */
[----:B-1----:R-:W-:Y:S05]  /*9060*/  @!P0 NANOSLEEP.SYNCS 0x989680 ;  /* 0x009896800000895d */ /* 0x002fea0003900000 */
[----:B------:R-:W1:Y:S02]  /*9070*/  @!P0 SYNCS.PHASECHK.TRANS64 P0, [R7+URZ], R4 ;  /* 0x00000004070085a7 */ /* 0x000e64000800007f */
[----:B-1----:R-:W-:Y:S05]  /*9080*/  @!P0 BRA `(.L_x_143) ;  /* 0xfffffffc00f08947 */ /* 0x002fea000383ffff */
[----:B------:R-:W-:Y:S05]  /*9090*/  BRA `(.L_x_208) ;  /* 0xffffffe000b47947 */ /* 0x000fea000383ffff */
.L_x_144:
[----:B0-----:R0:W1:Y:S02]  /*90a0*/  SYNCS.PHASECHK.TRANS64.TRYWAIT P0, [R6+URZ], R5 ;  /* 0x00000005060075a7 */ /* 0x001064000800017f */
[----:B-1----:R-:W-:Y:S05]  /*90b0*/  @!P0 NANOSLEEP.SYNCS 0x989680 ;  /* 0x009896800000895d */ /* 0x002fea0003900000 */
[----:B------:R-:W1:Y:S02]  /*90c0*/  @!P0 SYNCS.PHASECHK.TRANS64 P0, [R6+URZ], R5 ;  /* 0x00000005060085a7 */ /* 0x000e64000800007f */
[----:B-1----:R-:W-:Y:S05]  /*90d0*/  @!P0 BRA `(.L_x_144) ;  /* 0xfffffffc00f08947 */ /* 0x002fea000383ffff */
[----:B------:R-:W-:Y:S05]  /*90e0*/  BRA `(.L_x_209) ;  /* 0xffffffe000c47947 */ /* 0x000fea000383ffff */
.L_x_145:
[----:B0-----:R0:W1:Y:S02]  /*90f0*/  SYNCS.PHASECHK.TRANS64.TRYWAIT P0, [R7+URZ], R4 ;  /* 0x00000004070075a7 */ /* 0x001064000800017f */
[----:B-1----:R-:W-:Y:S05]  /*9100*/  @!P0 NANOSLEEP.SYNCS 0x989680 ;  /* 0x009896800000895d */ /* 0x002fea0003900000 */
[----:B------:R-:W1:Y:S02]  /*9110*/  @!P0 SYNCS.PHASECHK.TRANS64 P0, [R7+URZ], R4 ;  /* 0x00000004070085a7 */ /* 0x000e64000800007f */
[----:B-1----:R-:W-:Y:S05]  /*9120*/  @!P0 BRA `(.L_x_145) ;  /* 0xfffffffc00f08947 */ /* 0x002fea000383ffff */
[----:B------:R-:W-:Y:S05]  /*9130*/  BRA `(.L_x_210) ;  /* 0xffffffe000d47947 */ /* 0x000fea000383ffff */
.L_x_146:
[----:B0-----:R0:W1:Y:S02]  /*9140*/  SYNCS.PHASECHK.TRANS64.TRYWAIT P0, [R6+URZ], R5 ;  /* 0x00000005060075a7 */ /* 0x001064000800017f */
[----:B-1----:R-:W-:Y:S05]  /*9150*/  @!P0 NANOSLEEP.SYNCS 0x989680 ;  /* 0x009896800000895d */ /* 0x002fea0003900000 */
[----:B------:R-:W1:Y:S02]  /*9160*/  @!P0 SYNCS.PHASECHK.TRANS64 P0, [R6+URZ], R5 ;  /* 0x00000005060085a7 */ /* 0x000e64000800007f */
[----:B-1----:R-:W-:Y:S05]  /*9170*/  @!P0 BRA `(.L_x_146) ;  /* 0xfffffffc00f08947 */ /* 0x002fea000383ffff */
[----:B------:R-:W-:Y:S05]  /*9180*/  BRA `(.L_x_211) ;  /* 0xffffffe000e47947 */ /* 0x000fea000383ffff */
.L_x_147:
[----:B0-----:R0:W1:Y:S02]  /*9190*/  SYNCS.PHASECHK.TRANS64.TRYWAIT P0, [R7+URZ], R4 ;  /* 0x00000004070075a7 */ /* 0x001064000800017f */
[----:B-1----:R-:W-:Y:S05]  /*91a0*/  @!P0 NANOSLEEP.SYNCS 0x989680 ;  /* 0x009896800000895d */ /* 0x002fea0003900000 */
[----:B------:R-:W1:Y:S02]  /*91b0*/  @!P0 SYNCS.PHASECHK.TRANS64 P0, [R7+URZ], R4 ;  /* 0x00000004070085a7 */ /* 0x000e64000800007f */
[----:B-1----:R-:W-:Y:S05]  /*91c0*/  @!P0 BRA `(.L_x_147) ;  /* 0xfffffffc00f08947 */ /* 0x002fea000383ffff */
[----:B------:R-:W-:Y:S05]  /*91d0*/  BRA `(.L_x_212) ;  /* 0xffffffe000f47947 */ /* 0x000fea000383ffff */
.L_x_148:
[----:B0-----:R0:W1:Y:S02]  /*91e0*/  SYNCS.PHASECHK.TRANS64.TRYWAIT P0, [R6+URZ], R5 ;  /* 0x00000005060075a7 */ /* 0x001064000800017f */
[----:B-1----:R-:W-:Y:S05]  /*91f0*/  @!P0 NANOSLEEP.SYNCS 0x989680 ;  /* 0x009896800000895d */ /* 0x002fea0003900000 */
[----:B------:R-:W1:Y:S02]  /*9200*/  @!P0 SYNCS.PHASECHK.TRANS64 P0, [R6+URZ], R5 ;  /* 0x00000005060085a7 */ /* 0x000e64000800007f */
[----:B-1----:R-:W-:Y:S05]  /*9210*/  @!P0 BRA `(.L_x_148) ;  /* 0xfffffffc00f08947 */ /* 0x002fea000383ffff */
[----:B------:R-:W-:Y:S05]  /*9220*/  BRA `(.L_x_213) ;  /* 0xffffffe400047947 */ /* 0x000fea000383ffff */
.L_x_149:
[----:B0-----:R0:W1:Y:S02]  /*9230*/  SYNCS.PHASECHK.TRANS64.TRYWAIT P0, [R7+URZ], R4 ;  /* 0x00000004070075a7 */ /* 0x001064000800017f */
[----:B-1----:R-:W-:Y:S05]  /*9240*/  @!P0 NANOSLEEP.SYNCS 0x989680 ;  /* 0x009896800000895d */ /* 0x002fea0003900000 */
[----:B------:R-:W1:Y:S02]  /*9250*/  @!P0 SYNCS.PHASECHK.TRANS64 P0, [R7+URZ], R4 ;  /* 0x00000004070085a7 */ /* 0x000e64000800007f */
[----:B-1----:R-:W-:Y:S05]  /*9260*/  @!P0 BRA `(.L_x_149) ;  /* 0xfffffffc00f08947 */ /* 0x002fea000383ffff */
[----:B------:R-:W-:Y:S05]  /*9270*/  BRA `(.L_x_214) ;  /* 0xffffffe400147947 */ /* 0x000fea000383ffff */
.L_x_150:
[----:B0-----:R0:W1:Y:S02]  /*9280*/  SYNCS.PHASECHK.TRANS64.TRYWAIT P0, [R6+URZ], R5 ;  /* 0x00000005060075a7 */ /* 0x001064000800017f */
[----:B-1----:R-:W-:Y:S05]  /*9290*/  @!P0 NANOSLEEP.SYNCS 0x989680 ;  /* 0x009896800000895d */ /* 0x002fea0003900000 */
[----:B------:R-:W1:Y:S02]  /*92a0*/  @!P0 SYNCS.PHASECHK.TRANS64 P0, [R6+URZ], R5 ;  /* 0x00000005060085a7 */ /* 0x000e64000800007f */
[----:B-1----:R-:W-:Y:S05]  /*92b0*/  @!P0 BRA `(.L_x_150) ;  /* 0xfffffffc00f08947 */ /* 0x002fea000383ffff */
[----:B------:R-:W-:Y:S05]  /*92c0*/  BRA `(.L_x_215) ;  /* 0xffffffe400247947 */ /* 0x000fea000383ffff */
.L_x_151:
[----:B0-----:R0:W1:Y:S02]  /*92d0*/  SYNCS.PHASECHK.TRANS64.TRYWAIT P0, [R7+URZ], R4 ;  /* 0x00000004070075a7 */ /* 0x001064000800017f */
[----:B-1----:R-:W-:Y:S05]  /*92e0*/  @!P0 NANOSLEEP.SYNCS 0x989680 ;  /* 0x009896800000895d */ /* 0x002fea0003900000 */
[----:B------:R-:W1:Y:S02]  /*92f0*/  @!P0 SYNCS.PHASECHK.TRANS64 P0, [R7+URZ], R4 ;  /* 0x00000004070085a7 */ /* 0x000e64000800007f */
[----:B-1----:R-:W-:Y:S05]  /*9300*/  @!P0 BRA `(.L_x_151) ;  /* 0xfffffffc00f08947 */ /* 0x002fea000383ffff */
[----:B------:R-:W-:Y:S05]  /*9310*/  BRA `(.L_x_216) ;  /* 0xffffffe400347947 */ /* 0x000fea000383ffff */
.L_x_152:
[----:B0-----:R0:W1:Y:S02]  /*9320*/  SYNCS.PHASECHK.TRANS64.TRYWAIT P0, [R6+URZ], R5 ;  /* 0x00000005060075a7 */ /* 0x001064000800017f */
[----:B-1----:R-:W-:Y:S05]  /*9330*/  @!P0 NANOSLEEP.SYNCS 0x989680 ;  /* 0x009896800000895d */ /* 0x002fea0003900000 */
[----:B------:R-:W1:Y:S02]  /*9340*/  @!P0 SYNCS.PHASECHK.TRANS64 P0, [R6+URZ], R5 ;  /* 0x00000005060085a7 */ /* 0x000e64000800007f */
[----:B-1----:R-:W-:Y:S05]  /*9350*/  @!P0 BRA `(.L_x_152) ;  /* 0xfffffffc00f08947 */ /* 0x002fea000383ffff */
[----:B------:R-:W-:Y:S05]  /*9360*/  BRA `(.L_x_217) ;  /* 0xffffffe400447947 */ /* 0x000fea000383ffff */
.L_x_153:
[----:B0-----:R0:W1:Y:S02]  /*9370*/  SYNCS.PHASECHK.TRANS64.TRYWAIT P0, [R7+URZ], R4 ;  /* 0x00000004070075a7 */ /* 0x001064000800017f */
[----:B-1----:R-:W-:Y:S05]  /*9380*/  @!P0 NANOSLEEP.SYNCS 0x989680 ;  /* 0x009896800000895d */ /* 0x002fea0003900000 */
[----:B------:R-:W1:Y:S02]  /*9390*/  @!P0 SYNCS.PHASECHK.TRANS64 P0, [R7+URZ], R4 ;  /* 0x00000004070085a7 */ /* 0x000e64000800007f */
[----:B-1----:R-:W-:Y:S05]  /*93a0*/  @!P0 BRA `(.L_x_153) ;  /* 0xfffffffc00f08947 */ /* 0x002fea000383ffff */
[----:B------:R-:W-:Y:S05]  /*93b0*/  BRA `(.L_x_218) ;  /* 0xffffffe400547947 */ /* 0x000fea000383ffff */
.L_x_154:
[----:B0-----:R0:W1:Y:S02]  /*93c0*/  SYNCS.PHASECHK.TRANS64.TRYWAIT P0, [R6+URZ], R5 ;  /* 0x00000005060075a7 */ /* 0x001064000800017f */
[----:B-1----:R-:W-:Y:S05]  /*93d0*/  @!P0 NANOSLEEP.SYNCS 0x989680 ;  /* 0x009896800000895d */ /* 0x002fea0003900000 */
[----:B------:R-:W1:Y:S02]  /*93e0*/  @!P0 SYNCS.PHASECHK.TRANS64 P0, [R6+URZ], R5 ;  /* 0x00000005060085a7 */ /* 0x000e64000800007f */
[----:B-1----:R-:W-:Y:S05]  /*93f0*/  @!P0 BRA `(.L_x_154) ;  /* 0xfffffffc00f08947 */ /* 0x002fea000383ffff */
[----:B------:R-:W-:Y:S05]  /*9400*/  BRA `(.L_x_219) ;  /* 0xffffffe400647947 */ /* 0x000fea000383ffff */
.L_x_155:
[----:B0-----:R0:W1:Y:S02]  /*9410*/  SYNCS.PHASECHK.TRANS64.TRYWAIT P0, [R7+URZ], R4 ;  /* 0x00000004070075a7 */ /* 0x001064000800017f */
[----:B-1----:R-:W-:Y:S05]  /*9420*/  @!P0 NANOSLEEP.SYNCS 0x989680 ;  /* 0x009896800000895d */ /* 0x002fea0003900000 */
[----:B------:R-:W1:Y:S02]  /*9430*/  @!P0 SYNCS.PHASECHK.TRANS64 P0, [R7+URZ], R4 ;  /* 0x00000004070085a7 */ /* 0x000e64000800007f */
[----:B-1----:R-:W-:Y:S05]  /*9440*/  @!P0 BRA `(.L_x_155) ;  /* 0xfffffffc00f08947 */ /* 0x002fea000383ffff */
[----:B------:R-:W-:Y:S05]  /*9450*/  BRA `(.L_x_220) ;  /* 0xffffffe400747947 */ /* 0x000fea000383ffff */
.L_x_156:
[----:B0-----:R0:W1:Y:S02]  /*9460*/  SYNCS.PHASECHK.TRANS64.TRYWAIT P0, [R6+URZ], R5 ;  /* 0x00000005060075a7 */ /* 0x001064000800017f */
[----:B-1----:R-:W-:Y:S05]  /*9470*/  @!P0 NANOSLEEP.SYNCS 0x989680 ;  /* 0x009896800000895d */ /* 0x002fea0003900000 */
[----:B------:R-:W1:Y:S02]  /*9480*/  @!P0 SYNCS.PHASECHK.TRANS64 P0, [R6+URZ], R5 ;  /* 0x00000005060085a7 */ /* 0x000e64000800007f */
[----:B-1----:R-:W-:Y:S05]  /*9490*/  @!P0 BRA `(.L_x_156) ;  /* 0xfffffffc00f08947 */ /* 0x002fea000383ffff */
[----:B------:R-:W-:Y:S05]  /*94a0*/  BRA `(.L_x_221) ;  /* 0xffffffe400847947 */ /* 0x000fea000383ffff */
.L_x_157:
[----:B0-----:R0:W1:Y:S02]  /*94b0*/  SYNCS.PHASECHK.TRANS64.TRYWAIT P0, [R7+URZ], R4 ;  /* 0x00000004070075a7 */ /* 0x001064000800017f */
[----:B-1----:R-:W-:Y:S05]  /*94c0*/  @!P0 NANOSLEEP.SYNCS 0x989680 ;  /* 0x009896800000895d */ /* 0x002fea0003900000 */
[----:B------:R-:W1:Y:S02]  /*94d0*/  @!P0 SYNCS.PHASECHK.TRANS64 P0, [R7+URZ], R4 ;  /* 0x00000004070085a7 */ /* 0x000e64000800007f */
[----:B-1----:R-:W-:Y:S05]  /*94e0*/  @!P0 BRA `(.L_x_157) ;  /* 0xfffffffc00f08947 */ /* 0x002fea000383ffff */
[----:B------:R-:W-:Y:S05]  /*94f0*/  BRA `(.L_x_222) ;  /* 0xffffffe400947947 */ /* 0x000fea000383ffff */
.L_x_158:
[----:B0-----:R0:W1:Y:S02]  /*9500*/  SYNCS.PHASECHK.TRANS64.TRYWAIT P0, [R6+URZ], R5 ;  /* 0x00000005060075a7 */ /* 0x001064000800017f */
[----:B-1----:R-:W-:Y:S05]  /*9510*/  @!P0 NANOSLEEP.SYNCS 0x989680 ;  /* 0x009896800000895d */ /* 0x002fea0003900000 */
[----:B------:R-:W1:Y:S02]  /*9520*/  @!P0 SYNCS.PHASECHK.TRANS64 P0, [R6+URZ], R5 ;  /* 0x00000005060085a7 */ /* 0x000e64000800007f */
[----:B-1----:R-:W-:Y:S05]  /*9530*/  @!P0 BRA `(.L_x_158) ;  /* 0xfffffffc00f08947 */ /* 0x002fea000383ffff */
[----:B------:R-:W-:Y:S05]  /*9540*/  BRA `(.L_x_223) ;  /* 0xffffffe400a47947 */ /* 0x000fea000383ffff */
.L_x_159:
[----:B0-----:R0:W1:Y:S02]  /*9550*/  SYNCS.PHASECHK.TRANS64.TRYWAIT P0, [R7+URZ], R4 ;  /* 0x00000004070075a7 */ /* 0x001064000800017f */
[----:B-1----:R-:W-:Y:S05]  /*9560*/  @!P0 NANOSLEEP.SYNCS 0x989680 ;  /* 0x009896800000895d */ /* 0x002fea0003900000 */
[----:B------:R-:W1:Y:S02]  /*9570*/  @!P0 SYNCS.PHASECHK.TRANS64 P0, [R7+URZ], R4 ;  /* 0x00000004070085a7 */ /* 0x000e64000800007f */
[----:B-1----:R-:W-:Y:S05]  /*9580*/  @!P0 BRA `(.L_x_159) ;  /* 0xfffffffc00f08947 */ /* 0x002fea000383ffff */
[----:B------:R-:W-:Y:S05]  /*9590*/  BRA `(.L_x_224) ;  /* 0xffffffe400b47947 */ /* 0x000fea000383ffff */
.L_x_160:
[----:B0-----:R0:W1:Y:S02]  /*95a0*/  SYNCS.PHASECHK.TRANS64.TRYWAIT P0, [R6+URZ], R5 ;  /* 0x00000005060075a7 */ /* 0x001064000800017f */
[----:B-1----:R-:W-:Y:S05]  /*95b0*/  @!P0 NANOSLEEP.SYNCS 0x989680 ;  /* 0x009896800000895d */ /* 0x002fea0003900000 */
[----:B------:R-:W1:Y:S02]  /*95c0*/  @!P0 SYNCS.PHASECHK.TRANS64 P0, [R6+URZ], R5 ;  /* 0x00000005060085a7 */ /* 0x000e64000800007f */
[----:B-1----:R-:W-:Y:S05]  /*95d0*/  @!P0 BRA `(.L_x_160) ;  /* 0xfffffffc00f08947 */ /* 0x002fea000383ffff */
[----:B------:R-:W-:Y:S05]  /*95e0*/  BRA `(.L_x_225) ;  /* 0xffffffe400c47947 */ /* 0x000fea000383ffff */
.L_x_161:
[----:B0-----:R0:W1:Y:S02]  /*95f0*/  SYNCS.PHASECHK.TRANS64.TRYWAIT P0, [R7+URZ], R4 ;  /* 0x00000004070075a7 */ /* 0x001064000800017f */
[----:B-1----:R-:W-:Y:S05]  /*9600*/  @!P0 NANOSLEEP.SYNCS 0x989680 ;  /* 0x009896800000895d */ /* 0x002fea0003900000 */
[----:B------:R-:W1:Y:S02]  /*9610*/  @!P0 SYNCS.PHASECHK.TRANS64 P0, [R7+URZ], R4 ;  /* 0x00000004070085a7 */ /* 0x000e64000800007f */
[----:B-1----:R-:W-:Y:S05]  /*9620*/  @!P0 BRA `(.L_x_161) ;  /* 0xfffffffc00f08947 */ /* 0x002fea000383ffff */
[----:B------:R-:W-:Y:S05]  /*9630*/  BRA `(.L_x_226) ;  /* 0xffffffe400d47947 */ /* 0x000fea000383ffff */
.L_x_162:
[----:B0-----:R0:W1:Y:S02]  /*9640*/  SYNCS.PHASECHK.TRANS64.TRYWAIT P0, [R6+URZ], R5 ;  /* 0x00000005060075a7 */ /* 0x001064000800017f */
[----:B-1----:R-:W-:Y:S05]  /*9650*/  @!P0 NANOSLEEP.SYNCS 0x989680 ;  /* 0x009896800000895d */ /* 0x002fea0003900000 */
[----:B------:R-:W1:Y:S02]  /*9660*/  @!P0 SYNCS.PHASECHK.TRANS64 P0, [R6+URZ], R5 ;  /* 0x00000005060085a7 */ /* 0x000e64000800007f */
[----:B-1----:R-:W-:Y:S05]  /*9670*/  @!P0 BRA `(.L_x_162) ;  /* 0xfffffffc00f08947 */ /* 0x002fea000383ffff */
[----:B------:R-:W-:Y:S05]  /*9680*/  BRA `(.L_x_227) ;  /* 0xffffffe400e47947 */ /* 0x000fea000383ffff */
.L_x_163:
[----:B0-----:R0:W1:Y:S02]  /*9690*/  SYNCS.PHASECHK.TRANS64.TRYWAIT P0, [R7+URZ], R4 ;  /* 0x00000004070075a7 */ /* 0x001064000800017f */
[----:B-1----:R-:W-:Y:S05]  /*96a0*/  @!P0 NANOSLEEP.SYNCS 0x989680 ;  /* 0x009896800000895d */ /* 0x002fea0003900000 */
[----:B------:R-:W1:Y:S02]  /*96b0*/  @!P0 SYNCS.PHASECHK.TRANS64 P0, [R7+URZ], R4 ;  /* 0x00000004070085a7 */ /* 0x000e64000800007f */
[----:B-1----:R-:W-:Y:S05]  /*96c0*/  @!P0 BRA `(.L_x_163) ;  /* 0xfffffffc00f08947 */ /* 0x002fea000383ffff */
[----:B------:R-:W-:Y:S05]  /*96d0*/  BRA `(.L_x_228) ;  /* 0xffffffe400f47947 */ /* 0x000fea000383ffff */
.L_x_164:
[----:B0-----:R0:W1:Y:S02]  /*96e0*/  SYNCS.PHASECHK.TRANS64.TRYWAIT P0, [R6+URZ], R5 ;  /* 0x00000005060075a7 */ /* 0x001064000800017f */
[----:B-1----:R-:W-:Y:S05]  /*96f0*/  @!P0 NANOSLEEP.SYNCS 0x989680 ;  /* 0x009896800000895d */ /* 0x002fea0003900000 */
[----:B------:R-:W1:Y:S02]  /*9700*/  @!P0 SYNCS.PHASECHK.TRANS64 P0, [R6+URZ], R5 ;  /* 0x00000005060085a7 */ /* 0x000e64000800007f */
[----:B-1----:R-:W-:Y:S05]  /*9710*/  @!P0 BRA `(.L_x_164) ;  /* 0xfffffffc00f08947 */ /* 0x002fea000383ffff */
[----:B------:R-:W-:Y:S05]  /*9720*/  BRA `(.L_x_229) ;  /* 0xffffffe800047947 */ /* 0x000fea000383ffff */
.L_x_165:
[----:B0-----:R0:W1:Y:S02]  /*9730*/  SYNCS.PHASECHK.TRANS64.TRYWAIT P0, [R7+URZ], R4 ;  /* 0x00000004070075a7 */ /* 0x001064000800017f */
[----:B-1----:R-:W-:Y:S05]  /*9740*/  @!P0 NANOSLEEP.SYNCS 0x989680 ;  /* 0x009896800000895d */ /* 0x002fea0003900000 */
[----:B------:R-:W1:Y:S02]  /*9750*/  @!P0 SYNCS.PHASECHK.TRANS64 P0, [R7+URZ], R4 ;  /* 0x00000004070085a7 */ /* 0x000e64000800007f */
[----:B-1----:R-:W-:Y:S05]  /*9760*/  @!P0 BRA `(.L_x_165) ;  /* 0xfffffffc00f08947 */ /* 0x002fea000383ffff */
[----:B------:R-:W-:Y:S05]  /*9770*/  BRA `(.L_x_230) ;  /* 0xffffffe800147947 */ /* 0x000fea000383ffff */
.L_x_166:
[----:B0-----:R0:W1:Y:S02]  /*9780*/  SYNCS.PHASECHK.TRANS64.TRYWAIT P0, [R6+URZ], R5 ;  /* 0x00000005060075a7 */ /* 0x001064000800017f */
[----:B-1----:R-:W-:Y:S05]  /*9790*/  @!P0 NANOSLEEP.SYNCS 0x989680 ;  /* 0x009896800000895d */ /* 0x002fea0003900000 */
[----:B------:R-:W1:Y:S02]  /*97a0*/  @!P0 SYNCS.PHASECHK.TRANS64 P0, [R6+URZ], R5 ;  /* 0x00000005060085a7 */ /* 0x000e64000800007f */
[----:B-1----:R-:W-:Y:S05]  /*97b0*/  @!P0 BRA `(.L_x_166) ;  /* 0xfffffffc00f08947 */ /* 0x002fea000383ffff */
[----:B------:R-:W-:Y:S05]  /*97c0*/  BRA `(.L_x_231) ;  /* 0xffffffe800247947 */ /* 0x000fea000383ffff */
.L_x_167:
[----:B0-----:R0:W1:Y:S02]  /*97d0*/  SYNCS.PHASECHK.TRANS64.TRYWAIT P0, [R7+URZ], R4 ;  /* 0x00000004070075a7 */ /* 0x001064000800017f */
[----:B-1----:R-:W-:Y:S05]  /*97e0*/  @!P0 NANOSLEEP.SYNCS 0x989680 ;  /* 0x009896800000895d */ /* 0x002fea0003900000 */
[----:B------:R-:W1:Y:S02]  /*97f0*/  @!P0 SYNCS.PHASECHK.TRANS64 P0, [R7+URZ], R4 ;  /* 0x00000004070085a7 */ /* 0x000e64000800007f */
[----:B-1----:R-:W-:Y:S05]  /*9800*/  @!P0 BRA `(.L_x_167) ;  /* 0xfffffffc00f08947 */ /* 0x002fea000383ffff */
[----:B------:R-:W-:Y:S05]  /*9810*/  BRA `(.L_x_232) ;  /* 0xffffffe800347947 */ /* 0x000fea000383ffff */
.L_x_168:
[----:B0-----:R0:W1:Y:S02]  /*9820*/  SYNCS.PHASECHK.TRANS64.TRYWAIT P0, [R6+URZ], R5 ;  /* 0x00000005060075a7 */ /* 0x001064000800017f */
[----:B-1----:R-:W-:Y:S05]  /*9830*/  @!P0 NANOSLEEP.SYNCS 0x989680 ;  /* 0x009896800000895d */ /* 0x002fea0003900000 */
[----:B------:R-:W1:Y:S02]  /*9840*/  @!P0 SYNCS.PHASECHK.TRANS64 P0, [R6+URZ], R5 ;  /* 0x00000005060085a7 */ /* 0x000e64000800007f */
[----:B-1----:R-:W-:Y:S05]  /*9850*/  @!P0 BRA `(.L_x_168) ;  /* 0xfffffffc00f08947 */ /* 0x002fea000383ffff */
[----:B------:R-:W-:Y:S05]  /*9860*/  BRA `(.L_x_233) ;  /* 0xffffffe800447947 */ /* 0x000fea000383ffff */
.L_x_169:
[----:B0-----:R0:W1:Y:S02]  /*9870*/  SYNCS.PHASECHK.TRANS64.TRYWAIT P0, [R7+URZ], R4 ;  /* 0x00000004070075a7 */ /* 0x001064000800017f */
[----:B-1----:R-:W-:Y:S05]  /*9880*/  @!P0 NANOSLEEP.SYNCS 0x989680 ;  /* 0x009896800000895d */ /* 0x002fea0003900000 */
[----:B------:R-:W1:Y:S02]  /*9890*/  @!P0 SYNCS.PHASECHK.TRANS64 P0, [R7+URZ], R4 ;  /* 0x00000004070085a7 */ /* 0x000e64000800007f */
[----:B-1----:R-:W-:Y:S05]  /*98a0*/  @!P0 BRA `(.L_x_169) ;  /* 0xfffffffc00f08947 */ /* 0x002fea000383ffff */
[----:B------:R-:W-:Y:S05]  /*98b0*/  BRA `(.L_x_234) ;  /* 0xffffffe800547947 */ /* 0x000fea000383ffff */
.L_x_170:
[----:B0-----:R0:W1:Y:S02]  /*98c0*/  SYNCS.PHASECHK.TRANS64.TRYWAIT P0, [R6+URZ], R5 ;  /* 0x00000005060075a7 */ /* 0x001064000800017f */
[----:B-1----:R-:W-:Y:S05]  /*98d0*/  @!P0 NANOSLEEP.SYNCS 0x989680 ;  /* 0x009896800000895d */ /* 0x002fea0003900000 */
[----:B------:R-:W1:Y:S02]  /*98e0*/  @!P0 SYNCS.PHASECHK.TRANS64 P0, [R6+URZ], R5 ;  /* 0x00000005060085a7 */ /* 0x000e64000800007f */
[----:B-1----:R-:W-:Y:S05]  /*98f0*/  @!P0 BRA `(.L_x_170) ;  /* 0xfffffffc00f08947 */ /* 0x002fea000383ffff */
[----:B------:R-:W-:Y:S05]  /*9900*/  BRA `(.L_x_235) ;  /* 0xffffffe800647947 */ /* 0x000fea000383ffff */
.L_x_171:
[----:B0-----:R0:W1:Y:S02]  /*9910*/  SYNCS.PHASECHK.TRANS64.TRYWAIT P0, [R7+URZ], R4 ;  /* 0x00000004070075a7 */ /* 0x001064000800017f */
[----:B-1----:R-:W-:Y:S05]  /*9920*/  @!P0 NANOSLEEP.SYNCS 0x989680 ;  /* 0x009896800000895d */ /* 0x002fea0003900000 */
[----:B------:R-:W1:Y:S02]  /*9930*/  @!P0 SYNCS.PHASECHK.TRANS64 P0, [R7+URZ], R4 ;  /* 0x00000004070085a7 */ /* 0x000e64000800007f */
[----:B-1----:R-:W-:Y:S05]  /*9940*/  @!P0 BRA `(.L_x_171) ;  /* 0xfffffffc00f08947 */ /* 0x002fea000383ffff */
[----:B------:R-:W-:Y:S05]  /*9950*/  BRA `(.L_x_236) ;  /* 0xffffffe800747947 */ /* 0x000fea000383ffff */
.L_x_172:
[----:B0-----:R0:W1:Y:S02]  /*9960*/  SYNCS.PHASECHK.TRANS64.TRYWAIT P0, [R6+URZ], R5 ;  /* 0x00000005060075a7 */ /* 0x001064000800017f */
[----:B-1----:R-:W-:Y:S05]  /*9970*/  @!P0 NANOSLEEP.SYNCS 0x989680 ;  /* 0x009896800000895d */ /* 0x002fea0003900000 */
[----:B------:R-:W1:Y:S02]  /*9980*/  @!P0 SYNCS.PHASECHK.TRANS64 P0, [R6+URZ], R5 ;  /* 0x00000005060085a7 */ /* 0x000e64000800007f */
[----:B-1----:R-:W-:Y:S05]  /*9990*/  @!P0 BRA `(.L_x_172) ;  /* 0xfffffffc00f08947 */ /* 0x002fea000383ffff */
[----:B------:R-:W-:Y:S05]  /*99a0*/  BRA `(.L_x_237) ;  /* 0xffffffe800847947 */ /* 0x000fea000383ffff */
.L_x_173:
[----:B0-----:R0:W1:Y:S02]  /*99b0*/  SYNCS.PHASECHK.TRANS64.TRYWAIT P0, [R7+URZ], R4 ;  /* 0x00000004070075a7 */ /* 0x001064000800017f */
[----:B-1----:R-:W-:Y:S05]  /*99c0*/  @!P0 NANOSLEEP.SYNCS 0x989680 ;  /* 0x009896800000895d */ /* 0x002fea0003900000 */
[----:B------:R-:W1:Y:S02]  /*99d0*/  @!P0 SYNCS.PHASECHK.TRANS64 P0, [R7+URZ], R4 ;  /* 0x00000004070085a7 */ /* 0x000e64000800007f */
[----:B-1----:R-:W-:Y:S05]  /*99e0*/  @!P0 BRA `(.L_x_173) ;  /* 0xfffffffc00f08947 */ /* 0x002fea000383ffff */
[----:B------:R-:W-:Y:S05]  /*99f0*/  BRA `(.L_x_238) ;  /* 0xffffffe800947947 */ /* 0x000fea000383ffff */
.L_x_174:
[----:B0-----:R0:W1:Y:S02]  /*9a00*/  SYNCS.PHASECHK.TRANS64.TRYWAIT P0, [R6+URZ], R5 ;  /* 0x00000005060075a7 */ /* 0x001064000800017f */
[----:B-1----:R-:W-:Y:S05]  /*9a10*/  @!P0 NANOSLEEP.SYNCS 0x989680 ;  /* 0x009896800000895d */ /* 0x002fea0003900000 */
[----:B------:R-:W1:Y:S02]  /*9a20*/  @!P0 SYNCS.PHASECHK.TRANS64 P0, [R6+URZ], R5 ;  /* 0x00000005060085a7 */ /* 0x000e64000800007f */
[----:B-1----:R-:W-:Y:S05]  /*9a30*/  @!P0 BRA `(.L_x_174) ;  /* 0xfffffffc00f08947 */ /* 0x002fea000383ffff */
[----:B------:R-:W-:Y:S05]  /*9a40*/  BRA `(.L_x_239) ;  /* 0xffffffe800a47947 */ /* 0x000fea000383ffff */
.L_x_175:
[----:B0-----:R0:W1:Y:S02]  /*9a50*/  SYNCS.PHASECHK.TRANS64.TRYWAIT P0, [R7+URZ], R4 ;  /* 0x00000004070075a7 */ /* 0x001064000800017f */
[----:B-1----:R-:W-:Y:S05]  /*9a60*/  @!P0 NANOSLEEP.SYNCS 0x989680 ;  /* 0x009896800000895d */ /* 0x002fea0003900000 */
[----:B------:R-:W1:Y:S02]  /*9a70*/  @!P0 SYNCS.PHASECHK.TRANS64 P0, [R7+URZ], R4 ;  /* 0x00000004070085a7 */ /* 0x000e64000800007f */
[----:B-1----:R-:W-:Y:S05]  /*9a80*/  @!P0 BRA `(.L_x_175) ;  /* 0xfffffffc00f08947 */ /* 0x002fea000383ffff */
[----:B------:R-:W-:Y:S05]  /*9a90*/  BRA `(.L_x_240) ;  /* 0xffffffe800b47947 */ /* 0x000fea000383ffff */
.L_x_176:
[----:B0-----:R0:W1:Y:S02]  /*9aa0*/  SYNCS.PHASECHK.TRANS64.TRYWAIT P0, [R6+URZ], R5 ;  /* 0x00000005060075a7 */ /* 0x001064000800017f */
[----:B-1----:R-:W-:Y:S05]  /*9ab0*/  @!P0 NANOSLEEP.SYNCS 0x989680 ;  /* 0x009896800000895d */ /* 0x002fea0003900000 */
[----:B------:R-:W1:Y:S02]  /*9ac0*/  @!P0 SYNCS.PHASECHK.TRANS64 P0, [R6+URZ], R5 ;  /* 0x00000005060085a7 */ /* 0x000e64000800007f */
[----:B-1----:R-:W-:Y:S05]  /*9ad0*/  @!P0 BRA `(.L_x_176) ;  /* 0xfffffffc00f08947 */ /* 0x002fea000383ffff */
[----:B------:R-:W-:Y:S05]  /*9ae0*/  BRA `(.L_x_241) ;  /* 0xffffffe800c47947 */ /* 0x000fea000383ffff */
.L_x_177:
[----:B0-----:R0:W1:Y:S02]  /*9af0*/  SYNCS.PHASECHK.TRANS64.TRYWAIT P0, [R7+URZ], R4 ;  /* 0x00000004070075a7 */ /* 0x001064000800017f */
[----:B-1----:R-:W-:Y:S05]  /*9b00*/  @!P0 NANOSLEEP.SYNCS 0x989680 ;  /* 0x009896800000895d */ /* 0x002fea0003900000 */
[----:B------:R-:W1:Y:S02]  /*9b10*/  @!P0 SYNCS.PHASECHK.TRANS64 P0, [R7+URZ], R4 ;  /* 0x00000004070085a7 */ /* 0x000e64000800007f */
[----:B-1----:R-:W-:Y:S05]  /*9b20*/  @!P0 BRA `(.L_x_177) ;  /* 0xfffffffc00f08947 */ /* 0x002fea000383ffff */
[----:B------:R-:W-:Y:S05]  /*9b30*/  BRA `(.L_x_242) ;  /* 0xffffffe800d47947 */ /* 0x000fea000383ffff */
.L_x_178:
[----:B-1----:R1:W2:Y:S02]  /*9b40*/  SYNCS.PHASECHK.TRANS64.TRYWAIT P0, [R6+URZ], R5 ;  /* 0x00000005060075a7 */ /* 0x0022a4000800017f */
[----:B--2---:R-:W-:Y:S05]  /*9b50*/  @!P0 NANOSLEEP.SYNCS 0x989680 ;  /* 0x009896800000895d */ /* 0x004fea0003900000 */
[----:B------:R-:W2:Y:S02]  /*9b60*/  @!P0 SYNCS.PHASECHK.TRANS64 P0, [R6+URZ], R5 ;  /* 0x00000005060085a7 */ /* 0x000ea4000800007f */
[----:B--2---:R-:W-:Y:S05]  /*9b70*/  @!P0 BRA `(.L_x_178) ;  /* 0xfffffffc00f08947 */ /* 0x004fea000383ffff */
[----:B------:R-:W-:Y:S05]  /*9b80*/  BRA `(.L_x_243) ;  /* 0xffffffe800dc7947 */ /* 0x000fea000383ffff */
.L_x_244:
[----:B------:R-:W-:-:S00]  /*9b90*/  BRA `(.L_x_244) ;  /* 0xfffffffc00fc7947 */ /* 0x000fc0000383ffff */
[----:B------:R-:W-:-:S00]  /*9ba0*/  NOP ;  /* 0x0000000000007918 */ /* 0x000fc00000000000 */
        /* <DEDUP_REMOVED lines=13> */
.L_x_245:


//--------------------- .nv.shared._ZN7cutlass13device_kernelINS_4gemm6kernel13GemmUniversalIN4cute5tupleIJiiiiEEENS1_10collective13CollectiveMmaINS1_37MainloopSm90TmaGmmaWarpSpecializedFP8ILi56ENS5_IJNS4_1CILi1EEESB_SB_EEENS1_32KernelTmaWarpSpecializedPingpongEEENS5_IJNSA_ILi64EEESF_NSA_ILi32EEEEEENS_12float_e4m3_tENS5_IJlSB_lEEESI_SJ_NS4_8TiledMMAINS4_8MMA_AtomIJNS4_4SM904GMMA30MMA_64x64x32_F32E4M3E4M3_SS_TNILNSN_7ScaleInE1ELSP_1EEEEEENS4_6LayoutISC_NS5_IJNSA_ILi0EEEST_ST_EEEEENS5_IJNS4_10UnderscoreESW_SW_EEEEENS4_13SM90_TMA_LOADENS4_14ComposedLayoutINS4_7SwizzleILi1ELi4ELi3EEENS4_18smem_ptr_flag_bitsILi8EEENSS_INS5_IJNSA_ILi8EEESG_EEENS5_IJSG_SB_EEEEEEEvNS4_8identityESZ_S19_vS1A_EENS_8epilogue10collective6detail29Sm90TmaWarpSpecializedAdapterINS1D_15DefaultEpilogueISI_SJ_SJ_NS1C_6thread17LinearCombinationISI_Li1EffLNS1H_9ScaleType4KindE0ELNS_15FloatRoundStyleE2ESI_EENS1_15EpilogueDefaultEEEEEvvEEEEvNT_6ParamsE --------------------------
	.section	.nv.shared._ZN7cutlass13device_kernelINS_4gemm6kernel13GemmUniversalIN4cute5tupleIJiiiiEEENS1_10collective13CollectiveMmaINS1_37MainloopSm90TmaGmmaWarpSpecializedFP8ILi56ENS5_IJNS4_1CILi1EEESB_SB_EEENS1_32KernelTmaWarpSpecializedPingpongEEENS5_IJNSA_ILi64EEESF_NSA_ILi32EEEEEENS_12float_e4m3_tENS5_IJlSB_lEEESI_SJ_NS4_8TiledMMAINS4_8MMA_AtomIJNS4_4SM904GMMA30MMA_64x64x32_F32E4M3E4M3_SS_TNILNSN_7ScaleInE1ELSP_1EEEEEENS4_6LayoutISC_NS5_IJNSA_ILi0EEEST_ST_EEEEENS5_IJNS4_10UnderscoreESW_SW_EEEEENS4_13SM90_TMA_LOADENS4_14ComposedLayoutINS4_7SwizzleILi1ELi4ELi3EEENS4_18smem_ptr_flag_bitsILi8EEENSS_INS5_IJNSA_ILi8EEESG_EEENS5_IJSG_SB_EEEEEEEvNS4_8identityESZ_S19_vS1A_EENS_8epilogue10collective6detail29Sm90TmaWarpSpecializedAdapterINS1D_15DefaultEpilogueISI_SJ_SJ_NS1C_6thread17LinearCombinationISI_Li1EffLNS1H_9ScaleType4KindE0ELNS_15FloatRoundStyleE2ESI_EENS1_15EpilogueDefaultEEEEEvvEEEEvNT_6ParamsE,"aw",@nobits
	.sectionflags	@""
	.align	16
	.zero		1024


//--------------------- .nv.shared.reserved.0     --------------------------
	.section	.nv.shared.reserved.0,"aw",@nobits
	.weak		__nv_reservedSMEM_offset_0_alias
	.size		__nv_reservedSMEM_offset_0_alias, 0, 0
	.other		__nv_reservedSMEM_offset_0_alias,@"STO_CUDA_RESERVED_SHARED STV_DEFAULT"
__nv_reservedSMEM_offset_0_alias:
	.zero		0


//--------------------- .nv.global                --------------------------
	.section	.nv.global,"aw",@nobits
.nv.global:
	.type		_ZN39_INTERNAL_5f5a93f2_4_k_cu_e0459228_27084cute1_E,@object
	.size		_ZN39_INTERNAL_5f5a93f2_4_k_cu_e0459228_27084cute1_E,(_ZN39_INTERNAL_5f5a93f2_4_k_cu_e0459228_27084cuda3std3__45__cpo6cbeginE - _ZN39_INTERNAL_5f5a93f2_4_k_cu_e0459228_27084cute1_E)
_ZN39_INTERNAL_5f5a93f2_4_k_cu_e0459228_27084cute1_E:
	.zero		1
	.type		_ZN39_INTERNAL_5f5a93f2_4_k_cu_e0459228_27084cuda3std3__45__cpo6cbeginE,@object
	.size		_ZN39_INTERNAL_5f5a93f2_4_k_cu_e0459228_27084cuda3std3__45__cpo6cbeginE,(_ZN39_INTERNAL_5f5a93f2_4_k_cu_e0459228_27084cuda3std3__48in_placeE - _ZN39_INTERNAL_5f5a93f2_4_k_cu_e0459228_27084cuda3std3__45__cpo6cbeginE)
_ZN39_INTERNAL_5f5a93f2_4_k_cu_e0459228_27084cuda3std3__45__cpo6cbeginE:
	.zero		1
	.type		_ZN39_INTERNAL_5f5a93f2_4_k_cu_e0459228_27084cuda3std3__48in_placeE,@object
	.size		_ZN39_INTERNAL_5f5a93f2_4_k_cu_e0459228_27084cuda3std3__48in_placeE,(_ZN39_INTERNAL_5f5a93f2_4_k_cu_e0459228_27084cuda3std6ranges3__45__cpo9iter_moveE - _ZN39_INTERNAL_5f5a93f2_4_k_cu_e0459228_27084cuda3std3__48in_placeE)
_ZN39_INTERNAL_5f5a93f2_4_k_cu_e0459228_27084cuda3std3__48in_placeE:
	.zero		1
	.type		_ZN39_INTERNAL_5f5a93f2_4_k_cu_e0459228_27084cuda3std6ranges3__45__cpo9iter_moveE,@object
	.size		_ZN39_INTERNAL_5f5a93f2_4_k_cu_e0459228_27084cuda3std6ranges3__45__cpo9iter_moveE,(_ZN39_INTERNAL_5f5a93f2_4_k_cu_e0459228_27084cuda3std3__45__cpo5beginE - _ZN39_INTERNAL_5f5a93f2_4_k_cu_e0459228_27084cuda3std6ranges3__45__cpo9iter_moveE)
_ZN39_INTERNAL_5f5a93f2_4_k_cu_e0459228_27084cuda3std6ranges3__45__cpo9iter_moveE:
	.zero		1
	.type		_ZN39_INTERNAL_5f5a93f2_4_k_cu_e0459228_27084cuda3std3__45__cpo5beginE,@object
	.size		_ZN39_INTERNAL_5f5a93f2_4_k_cu_e0459228_27084cuda3std3__45__cpo5beginE,(_ZN39_INTERNAL_5f5a93f2_4_k_cu_e0459228_27084cuda3std3__441_GLOBAL__N__5f5a93f2_4_k_cu_e0459228_27086ignoreE - _ZN39_INTERNAL_5f5a93f2_4_k_cu_e0459228_27084cuda3std3__45__cpo5beginE)
_ZN39_INTERNAL_5f5a93f2_4_k_cu_e0459228_27084cuda3std3__45__cpo5beginE:
	.zero		1
	.type		_ZN39_INTERNAL_5f5a93f2_4_k_cu_e0459228_27084cuda3std3__441_GLOBAL__N__5f5a93f2_4_k_cu_e0459228_27086ignoreE,@object
	.size		_ZN39_INTERNAL_5f5a93f2_4_k_cu_e0459228_27084cuda3std3__441_GLOBAL__N__5f5a93f2_4_k_cu_e0459228_27086ignoreE,(_ZN39_INTERNAL_5f5a93f2_4_k_cu_e0459228_27084cute7productE - _ZN39_INTERNAL_5f5a93f2_4_k_cu_e0459228_27084cuda3std3__441_GLOBAL__N__5f5a93f2_4_k_cu_e0459228_27086ignoreE)
_ZN39_INTERNAL_5f5a93f2_4_k_cu_e0459228_27084cuda3std3__441_GLOBAL__N__5f5a93f2_4_k_cu_e0459228_27086ignoreE:
	.zero		1
	.type		_ZN39_INTERNAL_5f5a93f2_4_k_cu_e0459228_27084cute7productE,@object
	.size		_ZN39_INTERNAL_5f5a93f2_4_k_cu_e0459228_27084cute7productE,(_ZN39_INTERNAL_5f5a93f2_4_k_cu_e0459228_27084cuda3std3__45__cpo3endE - _ZN39_INTERNAL_5f5a93f2_4_k_cu_e0459228_27084cute7productE)
_ZN39_INTERNAL_5f5a93f2_4_k_cu_e0459228_27084cute7productE:
	.zero		1
	.type		_ZN39_INTERNAL_5f5a93f2_4_k_cu_e0459228_27084cuda3std3__45__cpo3endE,@object
	.size		_ZN39_INTERNAL_5f5a93f2_4_k_cu_e0459228_27084cuda3std3__45__cpo3endE,(_ZN39_INTERNAL_5f5a93f2_4_k_cu_e0459228_27084cuda3std3__419piecewise_constructE - _ZN39_INTERNAL_5f5a93f2_4_k_cu_e0459228_27084cuda3std3__45__cpo3endE)
_ZN39_INTERNAL_5f5a93f2_4_k_cu_e0459228_27084cuda3std3__45__cpo3endE:
	.zero		1
	.type		_ZN39_INTERNAL_5f5a93f2_4_k_cu_e0459228_27084cuda3std3__419piecewise_constructE,@object
	.size		_ZN39_INTERNAL_5f5a93f2_4_k_cu_e0459228_27084cuda3std3__419piecewise_constructE,(_ZN39_INTERNAL_5f5a93f2_4_k_cu_e0459228_27084cuda3std3__45__cpo4cendE - _ZN39_INTERNAL_5f5a93f2_4_k_cu_e0459228_27084cuda3std3__419piecewise_constructE)
_ZN39_INTERNAL_5f5a93f2_4_k_cu_e0459228_27084cuda3std3__419piecewise_constructE:
	.zero		1
	.type		_ZN39_INTERNAL_5f5a93f2_4_k_cu_e0459228_27084cuda3std3__45__cpo4cendE,@object
	.size		_ZN39_INTERNAL_5f5a93f2_4_k_cu_e0459228_27084cuda3std3__45__cpo4cendE,(_ZN39_INTERNAL_5f5a93f2_4_k_cu_e0459228_27084cuda3std6ranges3__45__cpo4swapE - _ZN39_INTERNAL_5f5a93f2_4_k_cu_e0459228_27084cuda3std3__45__cpo4cendE)
_ZN39_INTERNAL_5f5a93f2_4_k_cu_e0459228_27084cuda3std3__45__cpo4cendE:
	.zero		1
	.type		_ZN39_INTERNAL_5f5a93f2_4_k_cu_e0459228_27084cuda3std6ranges3__45__cpo4swapE,@object
	.size		_ZN39_INTERNAL_5f5a93f2_4_k_cu_e0459228_27084cuda3std6ranges3__45__cpo4swapE,(.L_7 - _ZN39_INTERNAL_5f5a93f2_4_k_cu_e0459228_27084cuda3std6ranges3__45__cpo4swapE)
_ZN39_INTERNAL_5f5a93f2_4_k_cu_e0459228_27084cuda3std6ranges3__45__cpo4swapE:
	.zero		1
.L_7:


//--------------------- .nv.constant0._ZN7cutlass13device_kernelINS_4gemm6kernel13GemmUniversalIN4cute5tupleIJiiiiEEENS1_10collective13CollectiveMmaINS1_37MainloopSm90TmaGmmaWarpSpecializedFP8ILi56ENS5_IJNS4_1CILi1EEESB_SB_EEENS1_32KernelTmaWarpSpecializedPingpongEEENS5_IJNSA_ILi64EEESF_NSA_ILi32EEEEEENS_12float_e4m3_tENS5_IJlSB_lEEESI_SJ_NS4_8TiledMMAINS4_8MMA_AtomIJNS4_4SM904GMMA30MMA_64x64x32_F32E4M3E4M3_SS_TNILNSN_7ScaleInE1ELSP_1EEEEEENS4_6LayoutISC_NS5_IJNSA_ILi0EEEST_ST_EEEEENS5_IJNS4_10UnderscoreESW_SW_EEEEENS4_13SM90_TMA_LOADENS4_14ComposedLayoutINS4_7SwizzleILi1ELi4ELi3EEENS4_18smem_ptr_flag_bitsILi8EEENSS_INS5_IJNSA_ILi8EEESG_EEENS5_IJSG_SB_EEEEEEEvNS4_8identityESZ_S19_vS1A_EENS_8epilogue10collective6detail29Sm90TmaWarpSpecializedAdapterINS1D_15DefaultEpilogueISI_SJ_SJ_NS1C_6thread17LinearCombinationISI_Li1EffLNS1H_9ScaleType4KindE0ELNS_15FloatRoundStyleE2ESI_EENS1_15EpilogueDefaultEEEEEvvEEEEvNT_6ParamsE --------------------------
	.section	.nv.constant0._ZN7cutlass13device_kernelINS_4gemm6kernel13GemmUniversalIN4cute5tupleIJiiiiEEENS1_10collective13CollectiveMmaINS1_37MainloopSm90TmaGmmaWarpSpecializedFP8ILi56ENS5_IJNS4_1CILi1EEESB_SB_EEENS1_32KernelTmaWarpSpecializedPingpongEEENS5_IJNSA_ILi64EEESF_NSA_ILi32EEEEEENS_12float_e4m3_tENS5_IJlSB_lEEESI_SJ_NS4_8TiledMMAINS4_8MMA_AtomIJNS4_4SM904GMMA30MMA_64x64x32_F32E4M3E4M3_SS_TNILNSN_7ScaleInE1ELSP_1EEEEEENS4_6LayoutISC_NS5_IJNSA_ILi0EEEST_ST_EEEEENS5_IJNS4_10UnderscoreESW_SW_EEEEENS4_13SM90_TMA_LOADENS4_14ComposedLayoutINS4_7SwizzleILi1ELi4ELi3EEENS4_18smem_ptr_flag_bitsILi8EEENSS_INS5_IJNSA_ILi8EEESG_EEENS5_IJSG_SB_EEEEEEEvNS4_8identityESZ_S19_vS1A_EENS_8epilogue10collective6detail29Sm90TmaWarpSpecializedAdapterINS1D_15DefaultEpilogueISI_SJ_SJ_NS1C_6thread17LinearCombinationISI_Li1EffLNS1H_9ScaleType4KindE0ELNS_15FloatRoundStyleE2ESI_EENS1_15EpilogueDefaultEEEEEvvEEEEvNT_6ParamsE,"a",@progbits
	.sectionflags	@""
	.align	4
.nv.constant0._ZN7cutlass13device_kernelINS_4gemm6kernel13GemmUniversalIN4cute5tupleIJiiiiEEENS1_10collective13CollectiveMmaINS1_37MainloopSm90TmaGmmaWarpSpecializedFP8ILi56ENS5_IJNS4_1CILi1EEESB_SB_EEENS1_32KernelTmaWarpSpecializedPingpongEEENS5_IJNSA_ILi64EEESF_NSA_ILi32EEEEEENS_12float_e4m3_tENS5_IJlSB_lEEESI_SJ_NS4_8TiledMMAINS4_8MMA_AtomIJNS4_4SM904GMMA30MMA_64x64x32_F32E4M3E4M3_SS_TNILNSN_7ScaleInE1ELSP_1EEEEEENS4_6LayoutISC_NS5_IJNSA_ILi0EEEST_ST_EEEEENS5_IJNS4_10UnderscoreESW_SW_EEEEENS4_13SM90_TMA_LOADENS4_14ComposedLayoutINS4_7SwizzleILi1ELi4ELi3EEENS4_18smem_ptr_flag_bitsILi8EEENSS_INS5_IJNSA_ILi8EEESG_EEENS5_IJSG_SB_EEEEEEEvNS4_8identityESZ_S19_vS1A_EENS_8epilogue10collective6detail29Sm90TmaWarpSpecializedAdapterINS1D_15DefaultEpilogueISI_SJ_SJ_NS1C_6thread17LinearCombinationISI_Li1EffLNS1H_9ScaleType4KindE0ELNS_15FloatRoundStyleE2ESI_EENS1_15EpilogueDefaultEEEEEvvEEEEvNT_6ParamsE:
	.zero		1664


//--------------------- SYMBOLS --------------------------

	.type		.nv.reservedSmem.offset0,@object
	.size		.nv.reservedSmem.offset0,0x4
